//
// Generated by NVIDIA NVVM Compiler
//
// Compiler Build ID: CL-36424714
// Cuda compilation tools, release 13.0, V13.0.88
// Based on NVVM 20.0.0
//

.version 9.0
.target sm_100
.address_size 64

	// .globl	_Z25b2b_gemm_rf_kernel_simplePK6__halfS1_S1_PS_iiii

.visible .entry _Z25b2b_gemm_rf_kernel_simplePK6__halfS1_S1_PS_iiii(
	.param .u64 .ptr .align 1 _Z25b2b_gemm_rf_kernel_simplePK6__halfS1_S1_PS_iiii_param_0,
	.param .u64 .ptr .align 1 _Z25b2b_gemm_rf_kernel_simplePK6__halfS1_S1_PS_iiii_param_1,
	.param .u64 .ptr .align 1 _Z25b2b_gemm_rf_kernel_simplePK6__halfS1_S1_PS_iiii_param_2,
	.param .u64 .ptr .align 1 _Z25b2b_gemm_rf_kernel_simplePK6__halfS1_S1_PS_iiii_param_3,
	.param .u32 _Z25b2b_gemm_rf_kernel_simplePK6__halfS1_S1_PS_iiii_param_4,
	.param .u32 _Z25b2b_gemm_rf_kernel_simplePK6__halfS1_S1_PS_iiii_param_5,
	.param .u32 _Z25b2b_gemm_rf_kernel_simplePK6__halfS1_S1_PS_iiii_param_6,
	.param .u32 _Z25b2b_gemm_rf_kernel_simplePK6__halfS1_S1_PS_iiii_param_7
)
{
	.local .align 16 .b8 	__local_depot0[512];
	.reg .b64 	%SP;
	.reg .b64 	%SPL;
	.reg .pred 	%p<32>;
	.reg .b16 	%rs<93>;
	.reg .b32 	%r<111>;
	.reg .b32 	%f<229>;
	.reg .b64 	%rd<94>;

	mov.u64 	%SPL, __local_depot0;
	ld.param.u64 	%rd22, [_Z25b2b_gemm_rf_kernel_simplePK6__halfS1_S1_PS_iiii_param_0];
	ld.param.u64 	%rd23, [_Z25b2b_gemm_rf_kernel_simplePK6__halfS1_S1_PS_iiii_param_1];
	ld.param.u64 	%rd24, [_Z25b2b_gemm_rf_kernel_simplePK6__halfS1_S1_PS_iiii_param_2];
	ld.param.u64 	%rd21, [_Z25b2b_gemm_rf_kernel_simplePK6__halfS1_S1_PS_iiii_param_3];
	ld.param.u32 	%r62, [_Z25b2b_gemm_rf_kernel_simplePK6__halfS1_S1_PS_iiii_param_4];
	ld.param.u32 	%r59, [_Z25b2b_gemm_rf_kernel_simplePK6__halfS1_S1_PS_iiii_param_5];
	ld.param.u32 	%r60, [_Z25b2b_gemm_rf_kernel_simplePK6__halfS1_S1_PS_iiii_param_6];
	ld.param.u32 	%r61, [_Z25b2b_gemm_rf_kernel_simplePK6__halfS1_S1_PS_iiii_param_7];
	cvta.to.global.u64 	%rd1, %rd23;
	cvta.to.global.u64 	%rd2, %rd22;
	cvta.to.global.u64 	%rd3, %rd24;
	add.u64 	%rd4, %SPL, 0;
	mov.u32 	%r63, %ctaid.y;
	mov.u32 	%r64, %ntid.y;
	mov.u32 	%r65, %tid.y;
	mad.lo.s32 	%r1, %r63, %r64, %r65;
	mov.u32 	%r66, %ctaid.x;
	mov.u32 	%r67, %ntid.x;
	mov.u32 	%r68, %tid.x;
	mad.lo.s32 	%r2, %r66, %r67, %r68;
	setp.ge.s32 	%p1, %r1, %r62;
	setp.ge.s32 	%p2, %r2, %r61;
	or.pred  	%p3, %p1, %p2;
	@%p3 bra 	$L__BB0_43;
	setp.lt.s32 	%p4, %r59, 1;
	mov.f32 	%f228, 0f00000000;
	@%p4 bra 	$L__BB0_42;
	setp.lt.s32 	%p5, %r60, 1;
	mul.lo.s32 	%r3, %r60, %r1;
	@%p5 bra 	$L__BB0_18;
	add.s32 	%r78, %r59, -1;
	min.u32 	%r4, %r78, 127;
	and.b32  	%r5, %r60, 15;
	and.b32  	%r6, %r60, 7;
	add.s32 	%r7, %r6, -1;
	and.b32  	%r8, %r60, 2147483632;
	and.b32  	%r9, %r60, 3;
	neg.s32 	%r10, %r8;
	cvt.u64.u32 	%rd5, %r3;
	mul.wide.u32 	%rd34, %r3, 2;
	add.s64 	%rd35, %rd34, %rd2;
	add.s64 	%rd6, %rd35, 16;
	mov.b32 	%r93, 0;
$L__BB0_4:
	mov.u32 	%r11, %r93;
	setp.lt.u32 	%p14, %r60, 16;
	mul.lo.s32 	%r12, %r11, %r60;
	mov.f32 	%f219, 0f00000000;
	mov.b32 	%r96, 0;
	@%p14 bra 	$L__BB0_7;
	mul.wide.u32 	%rd36, %r12, 2;
	add.s64 	%rd37, %rd1, %rd36;
	add.s64 	%rd90, %rd37, 16;
	mov.f32 	%f219, 0f00000000;
	mov.u64 	%rd91, %rd6;
	mov.u32 	%r94, %r10;
$L__BB0_6:
	.pragma "nounroll";
	ld.global.nc.u16 	%rs1, [%rd91+-16];
	// begin inline asm
	{  cvt.f32.f16 %f33, %rs1;}

	// end inline asm
	ld.global.nc.u16 	%rs2, [%rd90+-16];
	// begin inline asm
	{  cvt.f32.f16 %f34, %rs2;}

	// end inline asm
	fma.rn.f32 	%f65, %f33, %f34, %f219;
	ld.global.nc.u16 	%rs3, [%rd91+-14];
	// begin inline asm
	{  cvt.f32.f16 %f35, %rs3;}

	// end inline asm
	ld.global.nc.u16 	%rs4, [%rd90+-14];
	// begin inline asm
	{  cvt.f32.f16 %f36, %rs4;}

	// end inline asm
	fma.rn.f32 	%f66, %f35, %f36, %f65;
	ld.global.nc.u16 	%rs5, [%rd91+-12];
	// begin inline asm
	{  cvt.f32.f16 %f37, %rs5;}

	// end inline asm
	ld.global.nc.u16 	%rs6, [%rd90+-12];
	// begin inline asm
	{  cvt.f32.f16 %f38, %rs6;}

	// end inline asm
	fma.rn.f32 	%f67, %f37, %f38, %f66;
	ld.global.nc.u16 	%rs7, [%rd91+-10];
	// begin inline asm
	{  cvt.f32.f16 %f39, %rs7;}

	// end inline asm
	ld.global.nc.u16 	%rs8, [%rd90+-10];
	// begin inline asm
	{  cvt.f32.f16 %f40, %rs8;}

	// end inline asm
	fma.rn.f32 	%f68, %f39, %f40, %f67;
	ld.global.nc.u16 	%rs9, [%rd91+-8];
	// begin inline asm
	{  cvt.f32.f16 %f41, %rs9;}

	// end inline asm
	ld.global.nc.u16 	%rs10, [%rd90+-8];
	// begin inline asm
	{  cvt.f32.f16 %f42, %rs10;}

	// end inline asm
	fma.rn.f32 	%f69, %f41, %f42, %f68;
	ld.global.nc.u16 	%rs11, [%rd91+-6];
	// begin inline asm
	{  cvt.f32.f16 %f43, %rs11;}

	// end inline asm
	ld.global.nc.u16 	%rs12, [%rd90+-6];
	// begin inline asm
	{  cvt.f32.f16 %f44, %rs12;}

	// end inline asm
	fma.rn.f32 	%f70, %f43, %f44, %f69;
	ld.global.nc.u16 	%rs13, [%rd91+-4];
	// begin inline asm
	{  cvt.f32.f16 %f45, %rs13;}

	// end inline asm
	ld.global.nc.u16 	%rs14, [%rd90+-4];
	// begin inline asm
	{  cvt.f32.f16 %f46, %rs14;}

	// end inline asm
	fma.rn.f32 	%f71, %f45, %f46, %f70;
	ld.global.nc.u16 	%rs15, [%rd91+-2];
	// begin inline asm
	{  cvt.f32.f16 %f47, %rs15;}

	// end inline asm
	ld.global.nc.u16 	%rs16, [%rd90+-2];
	// begin inline asm
	{  cvt.f32.f16 %f48, %rs16;}

	// end inline asm
	fma.rn.f32 	%f72, %f47, %f48, %f71;
	ld.global.nc.u16 	%rs17, [%rd91];
	// begin inline asm
	{  cvt.f32.f16 %f49, %rs17;}

	// end inline asm
	ld.global.nc.u16 	%rs18, [%rd90];
	// begin inline asm
	{  cvt.f32.f16 %f50, %rs18;}

	// end inline asm
	fma.rn.f32 	%f73, %f49, %f50, %f72;
	ld.global.nc.u16 	%rs19, [%rd91+2];
	// begin inline asm
	{  cvt.f32.f16 %f51, %rs19;}

	// end inline asm
	ld.global.nc.u16 	%rs20, [%rd90+2];
	// begin inline asm
	{  cvt.f32.f16 %f52, %rs20;}

	// end inline asm
	fma.rn.f32 	%f74, %f51, %f52, %f73;
	ld.global.nc.u16 	%rs21, [%rd91+4];
	// begin inline asm
	{  cvt.f32.f16 %f53, %rs21;}

	// end inline asm
	ld.global.nc.u16 	%rs22, [%rd90+4];
	// begin inline asm
	{  cvt.f32.f16 %f54, %rs22;}

	// end inline asm
	fma.rn.f32 	%f75, %f53, %f54, %f74;
	ld.global.nc.u16 	%rs23, [%rd91+6];
	// begin inline asm
	{  cvt.f32.f16 %f55, %rs23;}

	// end inline asm
	ld.global.nc.u16 	%rs24, [%rd90+6];
	// begin inline asm
	{  cvt.f32.f16 %f56, %rs24;}

	// end inline asm
	fma.rn.f32 	%f76, %f55, %f56, %f75;
	ld.global.nc.u16 	%rs25, [%rd91+8];
	// begin inline asm
	{  cvt.f32.f16 %f57, %rs25;}

	// end inline asm
	ld.global.nc.u16 	%rs26, [%rd90+8];
	// begin inline asm
	{  cvt.f32.f16 %f58, %rs26;}

	// end inline asm
	fma.rn.f32 	%f77, %f57, %f58, %f76;
	ld.global.nc.u16 	%rs27, [%rd91+10];
	// begin inline asm
	{  cvt.f32.f16 %f59, %rs27;}

	// end inline asm
	ld.global.nc.u16 	%rs28, [%rd90+10];
	// begin inline asm
	{  cvt.f32.f16 %f60, %rs28;}

	// end inline asm
	fma.rn.f32 	%f78, %f59, %f60, %f77;
	ld.global.nc.u16 	%rs29, [%rd91+12];
	// begin inline asm
	{  cvt.f32.f16 %f61, %rs29;}

	// end inline asm
	ld.global.nc.u16 	%rs30, [%rd90+12];
	// begin inline asm
	{  cvt.f32.f16 %f62, %rs30;}

	// end inline asm
	fma.rn.f32 	%f79, %f61, %f62, %f78;
	ld.global.nc.u16 	%rs31, [%rd91+14];
	// begin inline asm
	{  cvt.f32.f16 %f63, %rs31;}

	// end inline asm
	ld.global.nc.u16 	%rs32, [%rd90+14];
	// begin inline asm
	{  cvt.f32.f16 %f64, %rs32;}

	// end inline asm
	fma.rn.f32 	%f219, %f63, %f64, %f79;
	add.s32 	%r94, %r94, 16;
	add.s64 	%rd91, %rd91, 32;
	add.s64 	%rd90, %rd90, 32;
	setp.ne.s32 	%p15, %r94, 0;
	mov.u32 	%r96, %r8;
	@%p15 bra 	$L__BB0_6;
$L__BB0_7:
	setp.eq.s32 	%p16, %r5, 0;
	@%p16 bra 	$L__BB0_17;
	add.s32 	%r80, %r5, -1;
	setp.lt.u32 	%p17, %r80, 7;
	@%p17 bra 	$L__BB0_10;
	add.s32 	%r81, %r96, %r3;
	mul.wide.u32 	%rd38, %r81, 2;
	add.s64 	%rd39, %rd2, %rd38;
	ld.global.nc.u16 	%rs33, [%rd39];
	// begin inline asm
	{  cvt.f32.f16 %f81, %rs33;}

	// end inline asm
	add.s32 	%r82, %r96, %r12;
	mul.wide.u32 	%rd40, %r82, 2;
	add.s64 	%rd41, %rd1, %rd40;
	ld.global.nc.u16 	%rs34, [%rd41];
	// begin inline asm
	{  cvt.f32.f16 %f82, %rs34;}

	// end inline asm
	fma.rn.f32 	%f97, %f81, %f82, %f219;
	cvt.u64.u32 	%rd42, %r96;
	add.s64 	%rd43, %rd42, %rd5;
	shl.b64 	%rd44, %rd43, 1;
	add.s64 	%rd45, %rd2, %rd44;
	ld.global.nc.u16 	%rs35, [%rd45+2];
	// begin inline asm
	{  cvt.f32.f16 %f83, %rs35;}

	// end inline asm
	cvt.u64.u32 	%rd46, %r12;
	add.s64 	%rd47, %rd42, %rd46;
	shl.b64 	%rd48, %rd47, 1;
	add.s64 	%rd49, %rd1, %rd48;
	ld.global.nc.u16 	%rs36, [%rd49+2];
	// begin inline asm
	{  cvt.f32.f16 %f84, %rs36;}

	// end inline asm
	fma.rn.f32 	%f98, %f83, %f84, %f97;
	ld.global.nc.u16 	%rs37, [%rd45+4];
	// begin inline asm
	{  cvt.f32.f16 %f85, %rs37;}

	// end inline asm
	ld.global.nc.u16 	%rs38, [%rd49+4];
	// begin inline asm
	{  cvt.f32.f16 %f86, %rs38;}

	// end inline asm
	fma.rn.f32 	%f99, %f85, %f86, %f98;
	ld.global.nc.u16 	%rs39, [%rd45+6];
	// begin inline asm
	{  cvt.f32.f16 %f87, %rs39;}

	// end inline asm
	ld.global.nc.u16 	%rs40, [%rd49+6];
	// begin inline asm
	{  cvt.f32.f16 %f88, %rs40;}

	// end inline asm
	fma.rn.f32 	%f100, %f87, %f88, %f99;
	ld.global.nc.u16 	%rs41, [%rd45+8];
	// begin inline asm
	{  cvt.f32.f16 %f89, %rs41;}

	// end inline asm
	ld.global.nc.u16 	%rs42, [%rd49+8];
	// begin inline asm
	{  cvt.f32.f16 %f90, %rs42;}

	// end inline asm
	fma.rn.f32 	%f101, %f89, %f90, %f100;
	ld.global.nc.u16 	%rs43, [%rd45+10];
	// begin inline asm
	{  cvt.f32.f16 %f91, %rs43;}

	// end inline asm
	ld.global.nc.u16 	%rs44, [%rd49+10];
	// begin inline asm
	{  cvt.f32.f16 %f92, %rs44;}

	// end inline asm
	fma.rn.f32 	%f102, %f91, %f92, %f101;
	ld.global.nc.u16 	%rs45, [%rd45+12];
	// begin inline asm
	{  cvt.f32.f16 %f93, %rs45;}

	// end inline asm
	ld.global.nc.u16 	%rs46, [%rd49+12];
	// begin inline asm
	{  cvt.f32.f16 %f94, %rs46;}

	// end inline asm
	fma.rn.f32 	%f103, %f93, %f94, %f102;
	ld.global.nc.u16 	%rs47, [%rd45+14];
	// begin inline asm
	{  cvt.f32.f16 %f95, %rs47;}

	// end inline asm
	ld.global.nc.u16 	%rs48, [%rd49+14];
	// begin inline asm
	{  cvt.f32.f16 %f96, %rs48;}

	// end inline asm
	fma.rn.f32 	%f219, %f95, %f96, %f103;
	add.s32 	%r96, %r96, 8;
$L__BB0_10:
	setp.eq.s32 	%p18, %r6, 0;
	@%p18 bra 	$L__BB0_17;
	setp.lt.u32 	%p19, %r7, 3;
	@%p19 bra 	$L__BB0_13;
	add.s32 	%r83, %r96, %r3;
	mul.wide.u32 	%rd50, %r83, 2;
	add.s64 	%rd51, %rd2, %rd50;
	ld.global.nc.u16 	%rs49, [%rd51];
	// begin inline asm
	{  cvt.f32.f16 %f105, %rs49;}

	// end inline asm
	add.s32 	%r84, %r96, %r12;
	mul.wide.u32 	%rd52, %r84, 2;
	add.s64 	%rd53, %rd1, %rd52;
	ld.global.nc.u16 	%rs50, [%rd53];
	// begin inline asm
	{  cvt.f32.f16 %f106, %rs50;}

	// end inline asm
	fma.rn.f32 	%f113, %f105, %f106, %f219;
	cvt.u64.u32 	%rd54, %r96;
	add.s64 	%rd55, %rd54, %rd5;
	shl.b64 	%rd56, %rd55, 1;
	add.s64 	%rd57, %rd2, %rd56;
	ld.global.nc.u16 	%rs51, [%rd57+2];
	// begin inline asm
	{  cvt.f32.f16 %f107, %rs51;}

	// end inline asm
	cvt.u64.u32 	%rd58, %r12;
	add.s64 	%rd59, %rd54, %rd58;
	shl.b64 	%rd60, %rd59, 1;
	add.s64 	%rd61, %rd1, %rd60;
	ld.global.nc.u16 	%rs52, [%rd61+2];
	// begin inline asm
	{  cvt.f32.f16 %f108, %rs52;}

	// end inline asm
	fma.rn.f32 	%f114, %f107, %f108, %f113;
	ld.global.nc.u16 	%rs53, [%rd57+4];
	// begin inline asm
	{  cvt.f32.f16 %f109, %rs53;}

	// end inline asm
	ld.global.nc.u16 	%rs54, [%rd61+4];
	// begin inline asm
	{  cvt.f32.f16 %f110, %rs54;}

	// end inline asm
	fma.rn.f32 	%f115, %f109, %f110, %f114;
	ld.global.nc.u16 	%rs55, [%rd57+6];
	// begin inline asm
	{  cvt.f32.f16 %f111, %rs55;}

	// end inline asm
	ld.global.nc.u16 	%rs56, [%rd61+6];
	// begin inline asm
	{  cvt.f32.f16 %f112, %rs56;}

	// end inline asm
	fma.rn.f32 	%f219, %f111, %f112, %f115;
	add.s32 	%r96, %r96, 4;
$L__BB0_13:
	setp.eq.s32 	%p20, %r9, 0;
	@%p20 bra 	$L__BB0_17;
	setp.eq.s32 	%p21, %r9, 1;
	add.s32 	%r85, %r96, %r3;
	mul.wide.u32 	%rd62, %r85, 2;
	add.s64 	%rd63, %rd2, %rd62;
	ld.global.nc.u16 	%rs57, [%rd63];
	// begin inline asm
	{  cvt.f32.f16 %f116, %rs57;}

	// end inline asm
	add.s32 	%r86, %r96, %r12;
	mul.wide.u32 	%rd64, %r86, 2;
	add.s64 	%rd65, %rd1, %rd64;
	ld.global.nc.u16 	%rs58, [%rd65];
	// begin inline asm
	{  cvt.f32.f16 %f117, %rs58;}

	// end inline asm
	fma.rn.f32 	%f219, %f116, %f117, %f219;
	@%p21 bra 	$L__BB0_17;
	setp.eq.s32 	%p22, %r9, 2;
	cvt.u64.u32 	%rd66, %r96;
	add.s64 	%rd67, %rd66, %rd5;
	shl.b64 	%rd68, %rd67, 1;
	add.s64 	%rd12, %rd2, %rd68;
	ld.global.nc.u16 	%rs59, [%rd12+2];
	// begin inline asm
	{  cvt.f32.f16 %f118, %rs59;}

	// end inline asm
	cvt.u64.u32 	%rd69, %r12;
	add.s64 	%rd70, %rd66, %rd69;
	shl.b64 	%rd71, %rd70, 1;
	add.s64 	%rd13, %rd1, %rd71;
	ld.global.nc.u16 	%rs60, [%rd13+2];
	// begin inline asm
	{  cvt.f32.f16 %f119, %rs60;}

	// end inline asm
	fma.rn.f32 	%f219, %f118, %f119, %f219;
	@%p22 bra 	$L__BB0_17;
	ld.global.nc.u16 	%rs61, [%rd12+4];
	// begin inline asm
	{  cvt.f32.f16 %f120, %rs61;}

	// end inline asm
	ld.global.nc.u16 	%rs62, [%rd13+4];
	// begin inline asm
	{  cvt.f32.f16 %f121, %rs62;}

	// end inline asm
	fma.rn.f32 	%f219, %f120, %f121, %f219;
$L__BB0_17:
	max.f32 	%f122, %f219, 0f00000000;
	mul.wide.u32 	%rd72, %r11, 4;
	add.s64 	%rd73, %rd4, %rd72;
	st.local.f32 	[%rd73], %f122;
	add.s32 	%r93, %r11, 1;
	setp.eq.s32 	%p23, %r11, %r4;
	@%p23 bra 	$L__BB0_30;
	bra.uni 	$L__BB0_4;
$L__BB0_18:
	add.s32 	%r70, %r59, -1;
	min.u32 	%r71, %r70, 127;
	add.s32 	%r21, %r71, 1;
	and.b32  	%r22, %r21, 15;
	setp.lt.u32 	%p6, %r59, 16;
	mov.b32 	%r100, 0;
	@%p6 bra 	$L__BB0_21;
	and.b32  	%r100, %r21, 240;
	mov.b32 	%r98, 0;
$L__BB0_20:
	.pragma "nounroll";
	mul.wide.u32 	%rd26, %r98, 4;
	add.s64 	%rd27, %rd4, %rd26;
	mov.f32 	%f29, 0f00000000;
	st.local.v4.f32 	[%rd27], {%f29, %f29, %f29, %f29};
	st.local.v4.f32 	[%rd27+16], {%f29, %f29, %f29, %f29};
	st.local.v4.f32 	[%rd27+32], {%f29, %f29, %f29, %f29};
	st.local.v4.f32 	[%rd27+48], {%f29, %f29, %f29, %f29};
	add.s32 	%r98, %r98, 16;
	setp.ne.s32 	%p7, %r98, %r100;
	@%p7 bra 	$L__BB0_20;
$L__BB0_21:
	setp.eq.s32 	%p8, %r22, 0;
	@%p8 bra 	$L__BB0_30;
	and.b32  	%r27, %r21, 7;
	setp.lt.u32 	%p9, %r22, 8;
	@%p9 bra 	$L__BB0_24;
	mul.wide.u32 	%rd28, %r100, 4;
	add.s64 	%rd29, %rd4, %rd28;
	mov.b32 	%r73, 0;
	st.local.u32 	[%rd29], %r73;
	st.local.u32 	[%rd29+4], %r73;
	st.local.u32 	[%rd29+8], %r73;
	st.local.u32 	[%rd29+12], %r73;
	st.local.u32 	[%rd29+16], %r73;
	st.local.u32 	[%rd29+20], %r73;
	st.local.u32 	[%rd29+24], %r73;
	st.local.u32 	[%rd29+28], %r73;
	add.s32 	%r100, %r100, 8;
$L__BB0_24:
	setp.eq.s32 	%p10, %r27, 0;
	@%p10 bra 	$L__BB0_30;
	and.b32  	%r30, %r21, 3;
	setp.lt.u32 	%p11, %r27, 4;
	@%p11 bra 	$L__BB0_27;
	mul.wide.u32 	%rd30, %r100, 4;
	add.s64 	%rd31, %rd4, %rd30;
	mov.b32 	%r74, 0;
	st.local.u32 	[%rd31], %r74;
	st.local.u32 	[%rd31+4], %r74;
	st.local.u32 	[%rd31+8], %r74;
	st.local.u32 	[%rd31+12], %r74;
	add.s32 	%r100, %r100, 4;
$L__BB0_27:
	setp.eq.s32 	%p12, %r30, 0;
	@%p12 bra 	$L__BB0_30;
	mov.b32 	%r103, 0;
$L__BB0_29:
	.pragma "nounroll";
	mul.wide.u32 	%rd32, %r100, 4;
	add.s64 	%rd33, %rd4, %rd32;
	mov.b32 	%r76, 0;
	st.local.u32 	[%rd33], %r76;
	add.s32 	%r100, %r100, 1;
	add.s32 	%r103, %r103, 1;
	setp.ne.s32 	%p13, %r103, %r30;
	@%p13 bra 	$L__BB0_29;
$L__BB0_30:
	mul.lo.s32 	%r37, %r59, %r2;
	add.s32 	%r88, %r59, -1;
	min.u32 	%r89, %r88, 127;
	add.s32 	%r38, %r89, 1;
	and.b32  	%r39, %r38, 15;
	setp.lt.u32 	%p24, %r59, 16;
	mov.f32 	%f228, 0f00000000;
	mov.b32 	%r107, 0;
	@%p24 bra 	$L__BB0_33;
	and.b32  	%r107, %r38, 240;
	neg.s32 	%r105, %r107;
	add.s64 	%rd14, %rd3, 16;
	add.s64 	%rd92, %rd4, 32;
	mov.f32 	%f228, 0f00000000;
	mov.u32 	%r104, %r37;
$L__BB0_32:
	.pragma "nounroll";
	mul.wide.s32 	%rd74, %r104, 2;
	add.s64 	%rd75, %rd14, %rd74;
	ld.global.nc.u16 	%rs63, [%rd75+-16];
	// begin inline asm
	{  cvt.f32.f16 %f126, %rs63;}

	// end inline asm
	ld.local.v4.f32 	{%f142, %f143, %f144, %f145}, [%rd92+-32];
	fma.rn.f32 	%f146, %f126, %f142, %f228;
	ld.global.nc.u16 	%rs64, [%rd75+-14];
	// begin inline asm
	{  cvt.f32.f16 %f127, %rs64;}

	// end inline asm
	fma.rn.f32 	%f147, %f127, %f143, %f146;
	ld.global.nc.u16 	%rs65, [%rd75+-12];
	// begin inline asm
	{  cvt.f32.f16 %f128, %rs65;}

	// end inline asm
	fma.rn.f32 	%f148, %f128, %f144, %f147;
	ld.global.nc.u16 	%rs66, [%rd75+-10];
	// begin inline asm
	{  cvt.f32.f16 %f129, %rs66;}

	// end inline asm
	fma.rn.f32 	%f149, %f129, %f145, %f148;
	ld.global.nc.u16 	%rs67, [%rd75+-8];
	// begin inline asm
	{  cvt.f32.f16 %f130, %rs67;}

	// end inline asm
	ld.local.v4.f32 	{%f150, %f151, %f152, %f153}, [%rd92+-16];
	fma.rn.f32 	%f154, %f130, %f150, %f149;
	ld.global.nc.u16 	%rs68, [%rd75+-6];
	// begin inline asm
	{  cvt.f32.f16 %f131, %rs68;}

	// end inline asm
	fma.rn.f32 	%f155, %f131, %f151, %f154;
	ld.global.nc.u16 	%rs69, [%rd75+-4];
	// begin inline asm
	{  cvt.f32.f16 %f132, %rs69;}

	// end inline asm
	fma.rn.f32 	%f156, %f132, %f152, %f155;
	ld.global.nc.u16 	%rs70, [%rd75+-2];
	// begin inline asm
	{  cvt.f32.f16 %f133, %rs70;}

	// end inline asm
	fma.rn.f32 	%f157, %f133, %f153, %f156;
	ld.global.nc.u16 	%rs71, [%rd75];
	// begin inline asm
	{  cvt.f32.f16 %f134, %rs71;}

	// end inline asm
	ld.local.v4.f32 	{%f158, %f159, %f160, %f161}, [%rd92];
	fma.rn.f32 	%f162, %f134, %f158, %f157;
	ld.global.nc.u16 	%rs72, [%rd75+2];
	// begin inline asm
	{  cvt.f32.f16 %f135, %rs72;}

	// end inline asm
	fma.rn.f32 	%f163, %f135, %f159, %f162;
	ld.global.nc.u16 	%rs73, [%rd75+4];
	// begin inline asm
	{  cvt.f32.f16 %f136, %rs73;}

	// end inline asm
	fma.rn.f32 	%f164, %f136, %f160, %f163;
	ld.global.nc.u16 	%rs74, [%rd75+6];
	// begin inline asm
	{  cvt.f32.f16 %f137, %rs74;}

	// end inline asm
	fma.rn.f32 	%f165, %f137, %f161, %f164;
	ld.global.nc.u16 	%rs75, [%rd75+8];
	// begin inline asm
	{  cvt.f32.f16 %f138, %rs75;}

	// end inline asm
	ld.local.v4.f32 	{%f166, %f167, %f168, %f169}, [%rd92+16];
	fma.rn.f32 	%f170, %f138, %f166, %f165;
	ld.global.nc.u16 	%rs76, [%rd75+10];
	// begin inline asm
	{  cvt.f32.f16 %f139, %rs76;}

	// end inline asm
	fma.rn.f32 	%f171, %f139, %f167, %f170;
	ld.global.nc.u16 	%rs77, [%rd75+12];
	// begin inline asm
	{  cvt.f32.f16 %f140, %rs77;}

	// end inline asm
	fma.rn.f32 	%f172, %f140, %f168, %f171;
	ld.global.nc.u16 	%rs78, [%rd75+14];
	// begin inline asm
	{  cvt.f32.f16 %f141, %rs78;}

	// end inline asm
	fma.rn.f32 	%f228, %f141, %f169, %f172;
	add.s32 	%r105, %r105, 16;
	add.s32 	%r104, %r104, 16;
	add.s64 	%rd92, %rd92, 64;
	setp.ne.s32 	%p25, %r105, 0;
	@%p25 bra 	$L__BB0_32;
$L__BB0_33:
	setp.eq.s32 	%p26, %r39, 0;
	@%p26 bra 	$L__BB0_42;
	and.b32  	%r47, %r38, 7;
	setp.lt.u32 	%p27, %r39, 8;
	@%p27 bra 	$L__BB0_36;
	add.s32 	%r90, %r107, %r37;
	mul.wide.s32 	%rd76, %r90, 2;
	add.s64 	%rd77, %rd3, %rd76;
	ld.global.nc.u16 	%rs79, [%rd77];
	// begin inline asm
	{  cvt.f32.f16 %f174, %rs79;}

	// end inline asm
	mul.wide.u32 	%rd78, %r107, 4;
	add.s64 	%rd79, %rd4, %rd78;
	ld.local.f32 	%f182, [%rd79];
	fma.rn.f32 	%f183, %f174, %f182, %f228;
	ld.global.nc.u16 	%rs80, [%rd77+2];
	// begin inline asm
	{  cvt.f32.f16 %f175, %rs80;}

	// end inline asm
	ld.local.f32 	%f184, [%rd79+4];
	fma.rn.f32 	%f185, %f175, %f184, %f183;
	ld.global.nc.u16 	%rs81, [%rd77+4];
	// begin inline asm
	{  cvt.f32.f16 %f176, %rs81;}

	// end inline asm
	ld.local.f32 	%f186, [%rd79+8];
	fma.rn.f32 	%f187, %f176, %f186, %f185;
	ld.global.nc.u16 	%rs82, [%rd77+6];
	// begin inline asm
	{  cvt.f32.f16 %f177, %rs82;}

	// end inline asm
	ld.local.f32 	%f188, [%rd79+12];
	fma.rn.f32 	%f189, %f177, %f188, %f187;
	ld.global.nc.u16 	%rs83, [%rd77+8];
	// begin inline asm
	{  cvt.f32.f16 %f178, %rs83;}

	// end inline asm
	ld.local.f32 	%f190, [%rd79+16];
	fma.rn.f32 	%f191, %f178, %f190, %f189;
	ld.global.nc.u16 	%rs84, [%rd77+10];
	// begin inline asm
	{  cvt.f32.f16 %f179, %rs84;}

	// end inline asm
	ld.local.f32 	%f192, [%rd79+20];
	fma.rn.f32 	%f193, %f179, %f192, %f191;
	ld.global.nc.u16 	%rs85, [%rd77+12];
	// begin inline asm
	{  cvt.f32.f16 %f180, %rs85;}

	// end inline asm
	ld.local.f32 	%f194, [%rd79+24];
	fma.rn.f32 	%f195, %f180, %f194, %f193;
	ld.global.nc.u16 	%rs86, [%rd77+14];
	// begin inline asm
	{  cvt.f32.f16 %f181, %rs86;}

	// end inline asm
	ld.local.f32 	%f196, [%rd79+28];
	fma.rn.f32 	%f228, %f181, %f196, %f195;
	add.s32 	%r107, %r107, 8;
$L__BB0_36:
	setp.eq.s32 	%p28, %r47, 0;
	@%p28 bra 	$L__BB0_42;
	and.b32  	%r50, %r38, 3;
	setp.lt.u32 	%p29, %r47, 4;
	@%p29 bra 	$L__BB0_39;
	add.s32 	%r91, %r107, %r37;
	mul.wide.s32 	%rd80, %r91, 2;
	add.s64 	%rd81, %rd3, %rd80;
	ld.global.nc.u16 	%rs87, [%rd81];
	// begin inline asm
	{  cvt.f32.f16 %f198, %rs87;}

	// end inline asm
	mul.wide.u32 	%rd82, %r107, 4;
	add.s64 	%rd83, %rd4, %rd82;
	ld.local.f32 	%f202, [%rd83];
	fma.rn.f32 	%f203, %f198, %f202, %f228;
	ld.global.nc.u16 	%rs88, [%rd81+2];
	// begin inline asm
	{  cvt.f32.f16 %f199, %rs88;}

	// end inline asm
	ld.local.f32 	%f204, [%rd83+4];
	fma.rn.f32 	%f205, %f199, %f204, %f203;
	ld.global.nc.u16 	%rs89, [%rd81+4];
	// begin inline asm
	{  cvt.f32.f16 %f200, %rs89;}

	// end inline asm
	ld.local.f32 	%f206, [%rd83+8];
	fma.rn.f32 	%f207, %f200, %f206, %f205;
	ld.global.nc.u16 	%rs90, [%rd81+6];
	// begin inline asm
	{  cvt.f32.f16 %f201, %rs90;}

	// end inline asm
	ld.local.f32 	%f208, [%rd83+12];
	fma.rn.f32 	%f228, %f201, %f208, %f207;
	add.s32 	%r107, %r107, 4;
$L__BB0_39:
	setp.eq.s32 	%p30, %r50, 0;
	@%p30 bra 	$L__BB0_42;
	mul.wide.u32 	%rd84, %r107, 4;
	add.s64 	%rd93, %rd4, %rd84;
	add.s32 	%r110, %r107, %r37;
	neg.s32 	%r109, %r50;
$L__BB0_41:
	.pragma "nounroll";
	mul.wide.s32 	%rd85, %r110, 2;
	add.s64 	%rd86, %rd3, %rd85;
	ld.global.nc.u16 	%rs91, [%rd86];
	// begin inline asm
	{  cvt.f32.f16 %f209, %rs91;}

	// end inline asm
	ld.local.f32 	%f210, [%rd93];
	fma.rn.f32 	%f228, %f209, %f210, %f228;
	add.s64 	%rd93, %rd93, 4;
	add.s32 	%r110, %r110, 1;
	add.s32 	%r109, %r109, 1;
	setp.ne.s32 	%p31, %r109, 0;
	@%p31 bra 	$L__BB0_41;
$L__BB0_42:
	max.f32 	%f211, %f228, 0f00000000;
	// begin inline asm
	{  cvt.rn.f16.f32 %rs92, %f211;}

	// end inline asm
	mad.lo.s32 	%r92, %r61, %r1, %r2;
	cvta.to.global.u64 	%rd87, %rd21;
	mul.wide.s32 	%rd88, %r92, 2;
	add.s64 	%rd89, %rd87, %rd88;
	st.global.u16 	[%rd89], %rs92;
$L__BB0_43:
	ret;

}


// ===== COMPILED SASS (sm_100) =====

	.target	sm_100

	.elftype	@"ET_EXEC"


//--------------------- .note.nv.tkinfo           --------------------------
	.section	.note.nv.tkinfo,"",@"SHT_NOTE"
	.sectionflags	@"SHF_NOTE_NV_TKINFO"
	.tkinfo
        /*0018*/ 	.word	0x00000002
        /*0030*/ 	.string	""
        /*0030*/ 	.string	"ptxas"
        /*0030*/ 	.string	"Cuda compilation tools, release 13.0, V13.0.88"
        /*0030*/ 	.string	"Build cuda_13.0.r13.0/compiler.36424714_0"
        /*0030*/ 	.string	"-arch sm_100 -m 64 "



//--------------------- .note.nv.cuinfo           --------------------------
	.section	.note.nv.cuinfo,"",@"SHT_NOTE"
	.sectionflags	@"SHF_NOTE_NV_CUINFO"
        /*0018*/ 	.short	0x0002
        /*001a*/ 	.short	0x0064
        /*001c*/ 	.short	0x0082
	.zero		2


//--------------------- .nv.info                  --------------------------
	.section	.nv.info,"",@"SHT_CUDA_INFO"
	.align	4


	//----- nvinfo : EIATTR_REGCOUNT
	.align		4
        /*0000*/ 	.byte	0x04, 0x2f
        /*0002*/ 	.short	(.L_1 - .L_0)
	.align		4
.L_0:
        /*0004*/ 	.word	index@(_Z25b2b_gemm_rf_kernel_simplePK6__halfS1_S1_PS_iiii)
        /*0008*/ 	.word	0x00000020


	//----- nvinfo : EIATTR_FRAME_SIZE
	.align		4
.L_1:
        /*000c*/ 	.byte	0x04, 0x11
        /*000e*/ 	.short	(.L_3 - .L_2)
	.align		4
.L_2:
        /*0010*/ 	.word	index@(_Z25b2b_gemm_rf_kernel_simplePK6__halfS1_S1_PS_iiii)
        /*0014*/ 	.word	0x00000200


	//----- nvinfo : EIATTR_MIN_STACK_SIZE
	.align		4
.L_3:
        /*0018*/ 	.byte	0x04, 0x12
        /*001a*/ 	.short	(.L_5 - .L_4)
	.align		4
.L_4:
        /*001c*/ 	.word	index@(_Z25b2b_gemm_rf_kernel_simplePK6__halfS1_S1_PS_iiii)
        /*0020*/ 	.word	0x00000200
.L_5:


//--------------------- .nv.compat                --------------------------
	.section	.nv.compat,"",@"SHT_CUDA_COMPAT_INFO"
	.align	4
        /*0000*/ 	.byte	0x02, 0x09, 0x00, 0x00, 0x02, 0x02, 0x01, 0x00, 0x02, 0x05, 0x05, 0x00, 0x03, 0x07, 0x01, 0x01
        /*0010*/ 	.byte	0x02, 0x03, 0x00, 0x00, 0x02, 0x06, 0x01, 0x00, 0x04, 0x0b, 0x08, 0x00, 0x09, 0x00, 0x00, 0x00
        /*0020*/ 	.byte	0x00, 0x00, 0x00, 0x00


//--------------------- .nv.info._Z25b2b_gemm_rf_kernel_simplePK6__halfS1_S1_PS_iiii --------------------------
	.section	.nv.info._Z25b2b_gemm_rf_kernel_simplePK6__halfS1_S1_PS_iiii,"",@"SHT_CUDA_INFO"
	.sectionflags	@""
	.align	4


	//----- nvinfo : EIATTR_CUDA_API_VERSION
	.align		4
        /*0000*/ 	.byte	0x04, 0x37
        /*0002*/ 	.short	(.L_7 - .L_6)
.L_6:
        /*0004*/ 	.word	0x00000082


	//----- nvinfo : EIATTR_KPARAM_INFO
	.align		4
.L_7:
        /*0008*/ 	.byte	0x04, 0x17
        /*000a*/ 	.short	(.L_9 - .L_8)
.L_8:
        /*000c*/ 	.word	0x00000000
        /*0010*/ 	.short	0x0007
        /*0012*/ 	.short	0x002c
        /*0014*/ 	.byte	0x00, 0xf0, 0x11, 0x00


	//----- nvinfo : EIATTR_KPARAM_INFO
	.align		4
.L_9:
        /*0018*/ 	.byte	0x04, 0x17
        /*001a*/ 	.short	(.L_11 - .L_10)
.L_10:
        /*001c*/ 	.word	0x00000000
        /*0020*/ 	.short	0x0006
        /*0022*/ 	.short	0x0028
        /*0024*/ 	.byte	0x00, 0xf0, 0x11, 0x00


	//----- nvinfo : EIATTR_KPARAM_INFO
	.align		4
.L_11:
        /*0028*/ 	.byte	0x04, 0x17
        /*002a*/ 	.short	(.L_13 - .L_12)
.L_12:
        /*002c*/ 	.word	0x00000000
        /*0030*/ 	.short	0x0005
        /*0032*/ 	.short	0x0024
        /*0034*/ 	.byte	0x00, 0xf0, 0x11, 0x00


	//----- nvinfo : EIATTR_KPARAM_INFO
	.align		4
.L_13:
        /*0038*/ 	.byte	0x04, 0x17
        /*003a*/ 	.short	(.L_15 - .L_14)
.L_14:
        /*003c*/ 	.word	0x00000000
        /*0040*/ 	.short	0x0004
        /*0042*/ 	.short	0x0020
        /*0044*/ 	.byte	0x00, 0xf0, 0x11, 0x00


	//----- nvinfo : EIATTR_KPARAM_INFO
	.align		4
.L_15:
        /*0048*/ 	.byte	0x04, 0x17
        /*004a*/ 	.short	(.L_17 - .L_16)
.L_16:
        /*004c*/ 	.word	0x00000000
        /*0050*/ 	.short	0x0003
        /*0052*/ 	.short	0x0018
        /*0054*/ 	.byte	0x00, 0xf5, 0x21, 0x00


	//----- nvinfo : EIATTR_KPARAM_INFO
	.align		4
.L_17:
        /*0058*/ 	.byte	0x04, 0x17
        /*005a*/ 	.short	(.L_19 - .L_18)
.L_18:
        /*005c*/ 	.word	0x00000000
        /*0060*/ 	.short	0x0002
        /*0062*/ 	.short	0x0010
        /*0064*/ 	.byte	0x00, 0xf5, 0x21, 0x00


	//----- nvinfo : EIATTR_KPARAM_INFO
	.align		4
.L_19:
        /*0068*/ 	.byte	0x04, 0x17
        /*006a*/ 	.short	(.L_21 - .L_20)
.L_20:
        /*006c*/ 	.word	0x00000000
        /*0070*/ 	.short	0x0001
        /*0072*/ 	.short	0x0008
        /*0074*/ 	.byte	0x00, 0xf5, 0x21, 0x00


	//----- nvinfo : EIATTR_KPARAM_INFO
	.align		4
.L_21:
        /*0078*/ 	.byte	0x04, 0x17
        /*007a*/ 	.short	(.L_23 - .L_22)
.L_22:
        /*007c*/ 	.word	0x00000000
        /*0080*/ 	.short	0x0000
        /*0082*/ 	.short	0x0000
        /*0084*/ 	.byte	0x00, 0xf5, 0x21, 0x00


	//----- nvinfo : EIATTR_SPARSE_MMA_MASK
	.align		4
.L_23:
        /*0088*/ 	.byte	0x03, 0x50
        /*008a*/ 	.short	0x0000


	//----- nvinfo : EIATTR_MAXREG_COUNT
	.align		4
        /*008c*/ 	.byte	0x03, 0x1b
        /*008e*/ 	.short	0x00ff


	//----- nvinfo : EIATTR_MERCURY_ISA_VERSION
	.align		4
        /*0090*/ 	.byte	0x03, 0x5f
        /*0092*/ 	.short	0x0101


	//----- nvinfo : EIATTR_VRC_CTA_INIT_COUNT
	.align		4
        /*0094*/ 	.byte	0x02, 0x4a
	.zero		1
	.zero		1


	//----- nvinfo : EIATTR_EXIT_INSTR_OFFSETS
	.align		4
        /*0098*/ 	.byte	0x04, 0x1c
        /*009a*/ 	.short	(.L_25 - .L_24)


	//   ....[0]....
.L_24:
        /*009c*/ 	.word	0x000000e0


	//   ....[1]....
        /*00a0*/ 	.word	0x00001ec0


	//----- nvinfo : EIATTR_CBANK_PARAM_SIZE
	.align		4
.L_25:
        /*00a4*/ 	.byte	0x03, 0x19
        /*00a6*/ 	.short	0x0030


	//----- nvinfo : EIATTR_PARAM_CBANK
	.align		4
        /*00a8*/ 	.byte	0x04, 0x0a
        /*00aa*/ 	.short	(.L_27 - .L_26)
	.align		4
.L_26:
        /*00ac*/ 	.word	index@(.nv.constant0._Z25b2b_gemm_rf_kernel_simplePK6__halfS1_S1_PS_iiii)
        /*00b0*/ 	.short	0x0380
        /*00b2*/ 	.short	0x0030


	//----- nvinfo : EIATTR_SW_WAR
	.align		4
.L_27:
        /*00b4*/ 	.byte	0x04, 0x36
        /*00b6*/ 	.short	(.L_29 - .L_28)
.L_28:
        /*00b8*/ 	.word	0x00000008
.L_29:


//--------------------- .nv.callgraph             --------------------------
	.section	.nv.callgraph,"",@"SHT_CUDA_CALLGRAPH"
	.align	4
	.sectionentsize	8
	.align		4
        /*0000*/ 	.word	0x00000000
	.align		4
        /*0004*/ 	.word	0xffffffff
	.align		4
        /*0008*/ 	.word	0x00000000
	.align		4
        /*000c*/ 	.word	0xfffffffe
	.align		4
        /*0010*/ 	.word	0x00000000
	.align		4
        /*0014*/ 	.word	0xfffffffd
	.align		4
        /*0018*/ 	.word	0x00000000
	.align		4
        /*001c*/ 	.word	0xfffffffc


//--------------------- .text._Z25b2b_gemm_rf_kernel_simplePK6__halfS1_S1_PS_iiii --------------------------
	.section	.text._Z25b2b_gemm_rf_kernel_simplePK6__halfS1_S1_PS_iiii,"ax",@progbits
	.align	128
        .global         _Z25b2b_gemm_rf_kernel_simplePK6__halfS1_S1_PS_iiii
        .type           _Z25b2b_gemm_rf_kernel_simplePK6__halfS1_S1_PS_iiii,@function
        .size           _Z25b2b_gemm_rf_kernel_simplePK6__halfS1_S1_PS_iiii,(.L_x_19 - _Z25b2b_gemm_rf_kernel_simplePK6__halfS1_S1_PS_iiii)
        .other          _Z25b2b_gemm_rf_kernel_simplePK6__halfS1_S1_PS_iiii,@"STO_CUDA_ENTRY STV_DEFAULT"
_Z25b2b_gemm_rf_kernel_simplePK6__halfS1_S1_PS_iiii:
.text._Z25b2b_gemm_rf_kernel_simplePK6__halfS1_S1_PS_iiii:
[----:B------:R-:W0:Y:S01]  /*0000*/  LDC R1, c[0x0][0x37c] ;  /* 0x0000df00ff017b82 */ /* 0x000e220000000800 */
[----:B------:R-:W1:Y:S07]  /*0010*/  S2R R2, SR_TID.X ;  /* 0x0000000000027919 */ /* 0x000e6e0000002100 */
[----:B------:R-:W2:Y:S01]  /*0020*/  LDC R0, c[0x0][0x364] ;  /* 0x0000d900ff007b82 */ /* 0x000ea20000000800 */
[----:B------:R-:W3:Y:S01]  /*0030*/  LDCU UR6, c[0x0][0x3ac] ;  /* 0x00007580ff0677ac */ /* 0x000ee20008000800 */
[----:B0-----:R-:W-:Y:S01]  /*0040*/  IADD3 R1, PT, PT, R1, -0x200, RZ ;  /* 0xfffffe0001017810 */ /* 0x001fe20007ffe0ff */
[----:B------:R-:W2:Y:S01]  /*0050*/  S2R R5, SR_TID.Y ;  /* 0x0000000000057919 */ /* 0x000ea20000002200 */
[----:B------:R-:W0:Y:S04]  /*0060*/  LDCU UR7, c[0x0][0x3a0] ;  /* 0x00007400ff0777ac */ /* 0x000e280008000800 */
[----:B------:R-:W1:Y:S08]  /*0070*/  S2UR UR5, SR_CTAID.X ;  /* 0x00000000000579c3 */ /* 0x000e700000002500 */
[----:B------:R-:W1:Y:S08]  /*0080*/  LDC R3, c[0x0][0x360] ;  /* 0x0000d800ff037b82 */ /* 0x000e700000000800 */
[----:B------:R-:W2:Y:S01]  /*0090*/  S2UR UR4, SR_CTAID.Y ;  /* 0x00000000000479c3 */ /* 0x000ea20000002600 */
[----:B-1----:R-:W-:-:S05]  /*00a0*/  IMAD R3, R3, UR5, R2 ;  /* 0x0000000503037c24 */ /* 0x002fca000f8e0202 */
[----:B---3--:R-:W-:Y:S01]  /*00b0*/  ISETP.GE.AND P0, PT, R3, UR6, PT ;  /* 0x0000000603007c0c */ /* 0x008fe2000bf06270 */
[----:B--2---:R-:W-:-:S05]  /*00c0*/  IMAD R0, R0, UR4, R5 ;  /* 0x0000000400007c24 */ /* 0x004fca000f8e0205 */
[----:B0-----:R-:W-:-:S13]  /*00d0*/  ISETP.GE.OR P0, PT, R0, UR7, P0 ;  /* 0x0000000700007c0c */ /* 0x001fda0008706670 */
[----:B------:R-:W-:Y:S05]  /*00e0*/  @P0 EXIT ;  /* 0x000000000000094d */ /* 0x000fea0003800000 */
[----:B------:R-:W0:Y:S01]  /*00f0*/  LDC R8, c[0x0][0x3a4] ;  /* 0x0000e900ff087b82 */ /* 0x000e220000000800 */
[----:B------:R-:W1:Y:S01]  /*0100*/  LDCU.64 UR6, c[0x0][0x358] ;  /* 0x00006b00ff0677ac */ /* 0x000e620008000a00 */
[----:B------:R-:W-:Y:S01]  /*0110*/  HFMA2 R19, -RZ, RZ, 0, 0 ;  /* 0x00000000ff137431 */ /* 0x000fe200000001ff */
[----:B0-----:R-:W-:-:S13]  /*0120*/  ISETP.GE.AND P0, PT, R8, 0x1, PT ;  /* 0x000000010800780c */ /* 0x001fda0003f06270 */
[----:B-1----:R-:W-:Y:S05]  /*0130*/  @!P0 BRA `(.L_x_0) ;  /* 0x0000001c00448947 */ /* 0x002fea0003800000 */
[----:B------:R-:W0:Y:S02]  /*0140*/  LDC R9, c[0x0][0x3a8] ;  /* 0x0000ea00ff097b82 */ /* 0x000e240000000800 */
[----:B0-----:R-:W-:-:S13]  /*0150*/  ISETP.GE.AND P0, PT, R9, 0x1, PT ;  /* 0x000000010900780c */ /* 0x001fda0003f06270 */
[----:B------:R-:W-:Y:S05]  /*0160*/  @!P0 BRA `(.L_x_1) ;  /* 0x0000001000088947 */ /* 0x000fea0003800000 */
[----:B------:R-:W0:Y:S01]  /*0170*/  LDC.64 R6, c[0x0][0x380] ;  /* 0x0000e000ff067b82 */ /* 0x000e220000000a00 */
[----:B------:R-:W-:Y:S01]  /*0180*/  IMAD R2, R0, R9, RZ ;  /* 0x0000000900027224 */ /* 0x000fe200078e02ff */
[C---:B------:R-:W-:Y:S02]  /*0190*/  LOP3.LUT R4, R9.reuse, 0x7, RZ, 0xc0, !PT ;  /* 0x0000000709047812 */ /* 0x040fe400078ec0ff */
[----:B------:R-:W-:Y:S02]  /*01a0*/  IADD3 R19, PT, PT, R8, -0x1, RZ ;  /* 0xffffffff08137810 */ /* 0x000fe40007ffe0ff */
[----:B------:R-:W-:Y:S02]  /*01b0*/  IADD3 R10, PT, PT, R4, -0x1, RZ ;  /* 0xffffffff040a7810 */ /* 0x000fe40007ffe0ff */
[----:B------:R-:W-:Y:S02]  /*01c0*/  LOP3.LUT R8, R9, 0x7ffffff0, RZ, 0xc0, !PT ;  /* 0x7ffffff009087812 */ /* 0x000fe400078ec0ff */
[----:B------:R-:W-:-:S02]  /*01d0*/  ISETP.GE.U32.AND P0, PT, R10, 0x3, PT ;  /* 0x000000030a00780c */ /* 0x000fc40003f06070 */
[----:B------:R-:W-:Y:S02]  /*01e0*/  MOV R18, RZ ;  /* 0x000000ff00127202 */ /* 0x000fe40000000f00 */
[----:B------:R-:W-:Y:S02]  /*01f0*/  VIMNMX.U32 R19, PT, PT, R19, 0x7f, PT ;  /* 0x0000007f13137848 */ /* 0x000fe40003fe0000 */
[----:B------:R-:W-:Y:S01]  /*0200*/  IADD3 R20, PT, PT, -R8, RZ, RZ ;  /* 0x000000ff08147210 */ /* 0x000fe20007ffe1ff */
[----:B0-----:R-:W-:-:S03]  /*0210*/  IMAD.WIDE.U32 R6, R2, 0x2, R6 ;  /* 0x0000000202067825 */ /* 0x001fc600078e0006 */
[----:B------:R-:W-:-:S04]  /*0220*/  IADD3 R5, P1, PT, R6, 0x10, RZ ;  /* 0x0000001006057810 */ /* 0x000fc80007f3e0ff */
[----:B------:R-:W-:Y:S02]  /*0230*/  IADD3.X R6, PT, PT, RZ, R7, RZ, P1, !PT ;  /* 0x00000007ff067210 */ /* 0x000fe40000ffe4ff */
[C---:B------:R-:W-:Y:S02]  /*0240*/  LOP3.LUT R7, R9.reuse, 0xf, RZ, 0xc0, !PT ;  /* 0x0000000f09077812 */ /* 0x040fe400078ec0ff */
[----:B------:R-:W-:-:S07]  /*0250*/  LOP3.LUT R9, R9, 0x3, RZ, 0xc0, !PT ;  /* 0x0000000309097812 */ /* 0x000fce00078ec0ff */
.L_x_8:
[----:B------:R-:W0:Y:S01]  /*0260*/  LDCU UR4, c[0x0][0x3a8] ;  /* 0x00007500ff0477ac */ /* 0x000e220008000800 */
[----:B------:R-:W-:Y:S01]  /*0270*/  CS2R R22, SRZ ;  /* 0x0000000000167805 */ /* 0x000fe2000001ff00 */
[----:B0-----:R-:W-:Y:S02]  /*0280*/  UISETP.GE.U32.AND UP0, UPT, UR4, 0x10, UPT ;  /* 0x000000100400788c */ /* 0x001fe4000bf06070 */
[----:B------:R-:W-:-:S07]  /*0290*/  IMAD R21, R18, UR4, RZ ;  /* 0x0000000412157c24 */ /* 0x000fce000f8e02ff */
[----:B------:R-:W-:Y:S05]  /*02a0*/  BRA.U !UP0, `(.L_x_2) ;  /* 0x0000000508807547 */ /* 0x000fea000b800000 */
[----:B------:R-:W0:Y:S01]  /*02b0*/  LDC.64 R10, c[0x0][0x388] ;  /* 0x0000e200ff0a7b82 */ /* 0x000e220000000a00 */
[----:B------:R-:W-:Y:S01]  /*02c0*/  HFMA2 R23, -RZ, RZ, 0, 0 ;  /* 0x00000000ff177431 */ /* 0x000fe200000001ff */
[----:B------:R-:W-:Y:S01]  /*02d0*/  MOV R14, R20 ;  /* 0x00000014000e7202 */ /* 0x000fe20000000f00 */
[----:B0-----:R-:W-:-:S03]  /*02e0*/  IMAD.WIDE.U32 R10, R21, 0x2, R10 ;  /* 0x00000002150a7825 */ /* 0x001fc600078e000a */
[----:B------:R-:W-:Y:S02]  /*02f0*/  IADD3 R12, P1, PT, R10, 0x10, RZ ;  /* 0x000000100a0c7810 */ /* 0x000fe40007f3e0ff */
[----:B------:R-:W-:Y:S02]  /*0300*/  MOV R10, R5 ;  /* 0x00000005000a7202 */ /* 0x000fe40000000f00 */
[----:B------:R-:W-:Y:S02]  /*0310*/  IADD3.X R13, PT, PT, RZ, R11, RZ, P1, !PT ;  /* 0x0000000bff0d7210 */ /* 0x000fe40000ffe4ff */
[----:B------:R-:W-:-:S07]  /*0320*/  MOV R11, R6 ;  /* 0x00000006000b7202 */ /* 0x000fce0000000f00 */
.L_x_3:
[----:B------:R-:W2:Y:S04]  /*0330*/  LDG.E.U16.CONSTANT R24, desc[UR6][R10.64+-0x10] ;  /* 0xfffff0060a187981 */ /* 0x000ea8000c1e9500 */
[----:B------:R-:W3:Y:S04]  /*0340*/  LDG.E.U16.CONSTANT R25, desc[UR6][R12.64+-0x10] ;  /* 0xfffff0060c197981 */ /* 0x000ee8000c1e9500 */
[----:B------:R-:W4:Y:S04]  /*0350*/  LDG.E.U16.CONSTANT R17, desc[UR6][R10.64+-0xe] ;  /* 0xfffff2060a117981 */ /* 0x000f28000c1e9500 */
[----:B------:R-:W5:Y:S04]  /*0360*/  LDG.E.U16.CONSTANT R16, desc[UR6][R12.64+-0xe] ;  /* 0xfffff2060c107981 */ /* 0x000f68000c1e9500 */
[----:B------:R-:W5:Y:S04]  /*0370*/  LDG.E.U16.CONSTANT R15, desc[UR6][R10.64+-0xc] ;  /* 0xfffff4060a0f7981 */ /* 0x000f68000c1e9500 */
[----:B------:R-:W5:Y:S01]  /*0380*/  LDG.E.U16.CONSTANT R22, desc[UR6][R12.64+-0xc] ;  /* 0xfffff4060c167981 */ /* 0x000f62000c1e9500 */
[----:B--2---:R-:W-:-:S02]  /*0390*/  HADD2.F32 R24, -RZ, R24.H0_H0 ;  /* 0x20000018ff187230 */ /* 0x004fc40000004100 */
[----:B---3--:R-:W-:-:S05]  /*03a0*/  HADD2.F32 R25, -RZ, R25.H0_H0 ;  /* 0x20000019ff197230 */ /* 0x008fca0000004100 */
[----:B------:R-:W-:Y:S02]  /*03b0*/  FFMA R25, R24, R25, R23 ;  /* 0x0000001918197223 */ /* 0x000fe40000000017 */
[----:B------:R-:W2:Y:S04]  /*03c0*/  LDG.E.U16.CONSTANT R23, desc[UR6][R10.64+-0xa] ;  /* 0xfffff6060a177981 */ /* 0x000ea8000c1e9500 */
[----:B------:R-:W3:Y:S01]  /*03d0*/  LDG.E.U16.CONSTANT R24, desc[UR6][R12.64+-0xa] ;  /* 0xfffff6060c187981 */ /* 0x000ee2000c1e9500 */
[----:B----4-:R-:W-:Y:S02]  /*03e0*/  HADD2.F32 R26, -RZ, R17.H0_H0 ;  /* 0x20000011ff1a7230 */ /* 0x010fe40000004100 */
[----:B-----5:R-:W-:Y:S01]  /*03f0*/  HADD2.F32 R16, -RZ, R16.H0_H0 ;  /* 0x20000010ff107230 */ /* 0x020fe20000004100 */
[----:B------:R-:W4:Y:S01]  /*0400*/  LDG.E.U16.CONSTANT R17, desc[UR6][R12.64+-0x6] ;  /* 0xfffffa060c117981 */ /* 0x000f22000c1e9500 */
[----:B------:R-:W-:-:S03]  /*0410*/  HADD2.F32 R22, -RZ, R22.H0_H0 ;  /* 0x20000016ff167230 */ /* 0x000fc60000004100 */
[----:B------:R-:W-:Y:S01]  /*0420*/  FFMA R25, R26, R16, R25 ;  /* 0x000000101a197223 */ /* 0x000fe20000000019 */
[----:B------:R-:W-:Y:S01]  /*0430*/  HADD2.F32 R26, -RZ, R15.H0_H0 ;  /* 0x2000000fff1a7230 */ /* 0x000fe20000004100 */
[----:B------:R-:W5:Y:S04]  /*0440*/  LDG.E.U16.CONSTANT R16, desc[UR6][R12.64+-0x8] ;  /* 0xfffff8060c107981 */ /* 0x000f68000c1e9500 */
[----:B------:R-:W4:Y:S01]  /*0450*/  LDG.E.U16.CONSTANT R15, desc[UR6][R10.64+-0x8] ;  /* 0xfffff8060a0f7981 */ /* 0x000f22000c1e9500 */
[----:B------:R-:W-:-:S03]  /*0460*/  FFMA R25, R26, R22, R25 ;  /* 0x000000161a197223 */ /* 0x000fc60000000019 */
[----:B------:R-:W4:Y:S01]  /*0470*/  LDG.E.U16.CONSTANT R22, desc[UR6][R10.64+-0x6] ;  /* 0xfffffa060a167981 */ /* 0x000f22000c1e9500 */
[----:B--2---:R-:W-:-:S03]  /*0480*/  HADD2.F32 R26, -RZ, R23.H0_H0 ;  /* 0x20000017ff1a7230 */ /* 0x004fc60000004100 */
[----:B------:R-:W2:Y:S01]  /*0490*/  LDG.E.U16.CONSTANT R23, desc[UR6][R10.64+-0x4] ;  /* 0xfffffc060a177981 */ /* 0x000ea2000c1e9500 */
[----:B---3--:R-:W-:-:S05]  /*04a0*/  HADD2.F32 R24, -RZ, R24.H0_H0 ;  /* 0x20000018ff187230 */ /* 0x008fca0000004100 */
[----:B------:R-:W-:Y:S02]  /*04b0*/  FFMA R25, R26, R24, R25 ;  /* 0x000000181a197223 */ /* 0x000fe40000000019 */
[----:B------:R-:W3:Y:S01]  /*04c0*/  LDG.E.U16.CONSTANT R24, desc[UR6][R12.64+-0x4] ;  /* 0xfffffc060c187981 */ /* 0x000ee2000c1e9500 */
[----:B-----5:R-:W-:Y:S02]  /*04d0*/  HADD2.F32 R16, -RZ, R16.H0_H0 ;  /* 0x20000010ff107230 */ /* 0x020fe40000004100 */
[----:B----4-:R-:W-:Y:S02]  /*04e0*/  HADD2.F32 R26, -RZ, R15.H0_H0 ;  /* 0x2000000fff1a7230 */ /* 0x010fe40000004100 */
[----:B------:R-:W-:Y:S01]  /*04f0*/  HADD2.F32 R17, -RZ, R17.H0_H0 ;  /* 0x20000011ff117230 */ /* 0x000fe20000004100 */
[----:B------:R-:W4:Y:S01]  /*0500*/  LDG.E.U16.CONSTANT R15, desc[UR6][R10.64+-0x2] ;  /* 0xfffffe060a0f7981 */ /* 0x000f22000c1e9500 */
[----:B------:R-:W-:Y:S02]  /*0510*/  HADD2.F32 R22, -RZ, R22.H0_H0 ;  /* 0x20000016ff167230 */ /* 0x000fe40000004100 */
[----:B------:R-:W-:-:S02]  /*0520*/  FFMA R25, R26, R16, R25 ;  /* 0x000000101a197223 */ /* 0x000fc40000000019 */
[----:B------:R-:W5:Y:S02]  /*0530*/  LDG.E.U16.CONSTANT R16, desc[UR6][R12.64+-0x2] ;  /* 0xfffffe060c107981 */ /* 0x000f64000c1e9500 */
[----:B------:R-:W-:Y:S02]  /*0540*/  FFMA R25, R22, R17, R25 ;  /* 0x0000001116197223 */ /* 0x000fe40000000019 */
[----:B------:R-:W5:Y:S04]  /*0550*/  LDG.E.U16.CONSTANT R22, desc[UR6][R10.64] ;  /* 0x000000060a167981 */ /* 0x000f68000c1e9500 */
[----:B------:R-:W5:Y:S01]  /*0560*/  LDG.E.U16.CONSTANT R17, desc[UR6][R12.64] ;  /* 0x000000060c117981 */ /* 0x000f62000c1e9500 */
[----:B--2---:R-:W-:-:S03]  /*0570*/  HADD2.F32 R26, -RZ, R23.H0_H0 ;  /* 0x20000017ff1a7230 */ /* 0x004fc60000004100 */
[----:B------:R-:W2:Y:S01]  /*0580*/  LDG.E.U16.CONSTANT R23, desc[UR6][R10.64+0x2] ;  /* 0x000002060a177981 */ /* 0x000ea2000c1e9500 */
[----:B---3--:R-:W-:-:S05]  /*0590*/  HADD2.F32 R24, -RZ, R24.H0_H0 ;  /* 0x20000018ff187230 */ /* 0x008fca0000004100 */
[----:B------:R-:W-:Y:S02]  /*05a0*/  FFMA R25, R26, R24, R25 ;  /* 0x000000181a197223 */ /* 0x000fe40000000019 */
[----:B------:R-:W3:Y:S01]  /*05b0*/  LDG.E.U16.CONSTANT R24, desc[UR6][R12.64+0x2] ;  /* 0x000002060c187981 */ /* 0x000ee2000c1e9500 */
[----:B----4-:R-:W-:-:S03]  /*05c0*/  HADD2.F32 R26, -RZ, R15.H0_H0 ;  /* 0x2000000fff1a7230 */ /* 0x010fc60000004100 */
[----:B------:R-:W4:Y:S01]  /*05d0*/  LDG.E.U16.CONSTANT R15, desc[UR6][R10.64+0x4] ;  /* 0x000004060a0f7981 */ /* 0x000f22000c1e9500 */
[----:B-----5:R-:W-:Y:S02]  /*05e0*/  HADD2.F32 R16, -RZ, R16.H0_H0 ;  /* 0x20000010ff107230 */ /* 0x020fe40000004100 */
[----:B------:R-:W-:-:S03]  /*05f0*/  HADD2.F32 R22, -RZ, R22.H0_H0 ;  /* 0x20000016ff167230 */ /* 0x000fc60000004100 */
[----:B------:R-:W-:Y:S02]  /*0600*/  FFMA R25, R26, R16, R25 ;  /* 0x000000101a197223 */ /* 0x000fe40000000019 */
[----:B------:R-:W5:Y:S01]  /*0610*/  LDG.E.U16.CONSTANT R16, desc[UR6][R12.64+0x4] ;  /* 0x000004060c107981 */ /* 0x000f62000c1e9500 */
[----:B------:R-:W-:-:S05]  /*0620*/  HADD2.F32 R17, -RZ, R17.H0_H0 ;  /* 0x20000011ff117230 */ /* 0x000fca0000004100 */
        /* <DEDUP_REMOVED lines=10> */
[----:B-----5:R-:W-:-:S05]  /*06d0*/  HADD2.F32 R16, -RZ, R16.H0_H0 ;  /* 0x20000010ff107230 */ /* 0x020fca0000004100 */
[----:B------:R-:W-:Y:S02]  /*06e0*/  FFMA R25, R26, R16, R25 ;  /* 0x000000101a197223 */ /* 0x000fe40000000019 */
[----:B------:R-:W5:Y:S01]  /*06f0*/  LDG.E.U16.CONSTANT R16, desc[UR6][R12.64+0xa] ;  /* 0x00000a060c107981 */ /* 0x000f62000c1e9500 */
[----:B------:R-:W-:-:S03]  /*0700*/  HADD2.F32 R26, -RZ, R17.H0_H0 ;  /* 0x20000011ff1a7230 */ /* 0x000fc60000004100 */
[----:B------:R-:W5:Y:S01]  /*0710*/  LDG.E.U16.CONSTANT R17, desc[UR6][R10.64+0xc] ;  /* 0x00000c060a117981 */ /* 0x000f62000c1e9500 */
[----:B------:R-:W-:-:S05]  /*0720*/  HADD2.F32 R22, -RZ, R22.H0_H0 ;  /* 0x20000016ff167230 */ /* 0x000fca0000004100 */
[----:B------:R-:W-:Y:S02]  /*0730*/  FFMA R25, R26, R22, R25 ;  /* 0x000000161a197223 */ /* 0x000fe40000000019 */
[----:B------:R-:W5:Y:S01]  /*0740*/  LDG.E.U16.CONSTANT R22, desc[UR6][R12.64+0xc] ;  /* 0x00000c060c167981 */ /* 0x000f62000c1e9500 */
[----:B--2---:R-:W-:-:S03]  /*0750*/  HADD2.F32 R26, -RZ, R23.H0_H0 ;  /* 0x20000017ff1a7230 */ /* 0x004fc60000004100 */
[----:B------:R0:W2:Y:S01]  /*0760*/  LDG.E.U16.CONSTANT R23, desc[UR6][R10.64+0xe] ;  /* 0x00000e060a177981 */ /* 0x0000a2000c1e9500 */
[----:B---3--:R-:W-:-:S05]  /*0770*/  HADD2.F32 R24, -RZ, R24.H0_H0 ;  /* 0x20000018ff187230 */ /* 0x008fca0000004100 */
[----:B------:R-:W-:Y:S02]  /*0780*/  FFMA R25, R26, R24, R25 ;  /* 0x000000181a197223 */ /* 0x000fe40000000019 */
[----:B------:R1:W3:Y:S01]  /*0790*/  LDG.E.U16.CONSTANT R24, desc[UR6][R12.64+0xe] ;  /* 0x00000e060c187981 */ /* 0x0002e2000c1e9500 */
[----:B------:R-:W-:Y:S01]  /*07a0*/  IADD3 R14, PT, PT, R14, 0x10, RZ ;  /* 0x000000100e0e7810 */ /* 0x000fe20007ffe0ff */
[----:B----4-:R-:W-:-:S03]  /*07b0*/  HADD2.F32 R26, -RZ, R15.H0_H0 ;  /* 0x2000000fff1a7230 */ /* 0x010fc60000004100 */
[----:B------:R-:W-:Y:S01]  /*07c0*/  ISETP.NE.AND P1, PT, R14, RZ, PT ;  /* 0x000000ff0e00720c */ /* 0x000fe20003f25270 */
[----:B-----5:R-:W-:Y:S02]  /*07d0*/  HADD2.F32 R16, -RZ, R16.H0_H0 ;  /* 0x20000010ff107230 */ /* 0x020fe40000004100 */
[----:B------:R-:W-:-:S03]  /*07e0*/  HADD2.F32 R17, -RZ, R17.H0_H0 ;  /* 0x20000011ff117230 */ /* 0x000fc60000004100 */
[----:B------:R-:W-:Y:S01]  /*07f0*/  FFMA R16, R26, R16, R25 ;  /* 0x000000101a107223 */ /* 0x000fe20000000019 */
[----:B0-----:R-:W-:Y:S01]  /*0800*/  IADD3 R10, P2, PT, R10, 0x20, RZ ;  /* 0x000000200a0a7810 */ /* 0x001fe20007f5e0ff */
[----:B------:R-:W-:Y:S01]  /*0810*/  HADD2.F32 R22, -RZ, R22.H0_H0 ;  /* 0x20000016ff167230 */ /* 0x000fe20000004100 */
[----:B-1----:R-:W-:-:S04]  /*0820*/  IADD3 R12, P3, PT, R12, 0x20, RZ ;  /* 0x000000200c0c7810 */ /* 0x002fc80007f7e0ff */
[----:B------:R-:W-:Y:S01]  /*0830*/  FFMA R16, R17, R22, R16 ;  /* 0x0000001611107223 */ /* 0x000fe20000000010 */
[----:B------:R-:W-:Y:S02]  /*0840*/  IADD3.X R11, PT, PT, RZ, R11, RZ, P2, !PT ;  /* 0x0000000bff0b7210 */ /* 0x000fe400017fe4ff */
[----:B------:R-:W-:Y:S01]  /*0850*/  IADD3.X R13, PT, PT, RZ, R13, RZ, P3, !PT ;  /* 0x0000000dff0d7210 */ /* 0x000fe20001ffe4ff */
[----:B--2---:R-:W-:Y:S02]  /*0860*/  HADD2.F32 R23, -RZ, R23.H0_H0 ;  /* 0x20000017ff177230 */ /* 0x004fe40000004100 */
[----:B---3--:R-:W-:-:S05]  /*0870*/  HADD2.F32 R24, -RZ, R24.H0_H0 ;  /* 0x20000018ff187230 */ /* 0x008fca0000004100 */
[----:B------:R-:W-:Y:S01]  /*0880*/  FFMA R23, R23, R24, R16 ;  /* 0x0000001817177223 */ /* 0x000fe20000000010 */
[----:B------:R-:W-:Y:S06]  /*0890*/  @P1 BRA `(.L_x_3) ;  /* 0xfffffff800a41947 */ /* 0x000fec000383ffff */
[----:B------:R-:W-:-:S07]  /*08a0*/  MOV R22, R8 ;  /* 0x0000000800167202 */ /* 0x000fce0000000f00 */
.L_x_2:
[----:B------:R-:W-:-:S13]  /*08b0*/  ISETP.NE.AND P1, PT, R7, RZ, PT ;  /* 0x000000ff0700720c */ /* 0x000fda0003f25270 */
[----:B------:R-:W-:Y:S05]  /*08c0*/  @!P1 BRA `(.L_x_4) ;  /* 0x0000000800149947 */ /* 0x000fea0003800000 */
[----:B------:R-:W-:Y:S02]  /*08d0*/  IADD3 R10, PT, PT, R7, -0x1, RZ ;  /* 0xffffffff070a7810 */ /* 0x000fe40007ffe0ff */
[----:B------:R-:W-:Y:S02]  /*08e0*/  ISETP.NE.AND P1, PT, R4, RZ, PT ;  /* 0x000000ff0400720c */ /* 0x000fe40003f25270 */
[----:B------:R-:W-:-:S13]  /*08f0*/  ISETP.GE.U32.AND P2, PT, R10, 0x7, PT ;  /* 0x000000070a00780c */ /* 0x000fda0003f46070 */
[----:B------:R-:W-:Y:S05]  /*0900*/  @!P2 BRA `(.L_x_5) ;  /* 0x0000000000e0a947 */ /* 0x000fea0003800000 */
[----:B------:R-:W0:Y:S01]  /*0910*/  LDC.64 R12, c[0x0][0x380] ;  /* 0x0000e000ff0c7b82 */ /* 0x000e220000000a00 */
[-C--:B------:R-:W-:Y:S01]  /*0920*/  IADD3 R15, PT, PT, R2, R22.reuse, RZ ;  /* 0x00000016020f7210 */ /* 0x080fe20007ffe0ff */
[----:B------:R-:W1:Y:S01]  /*0930*/  LDCU.128 UR8, c[0x0][0x380] ;  /* 0x00007000ff0877ac */ /* 0x000e620008000c00 */
[----:B------:R-:W-:-:S05]  /*0940*/  IADD3 R17, PT, PT, R21, R22, RZ ;  /* 0x0000001615117210 */ /* 0x000fca0007ffe0ff */
[----:B------:R-:W2:Y:S01]  /*0950*/  LDC.64 R10, c[0x0][0x388] ;  /* 0x0000e200ff0a7b82 */ /* 0x000ea20000000a00 */
[----:B0-----:R-:W-:-:S06]  /*0960*/  IMAD.WIDE.U32 R14, R15, 0x2, R12 ;  /* 0x000000020f0e7825 */ /* 0x001fcc00078e000c */
[----:B------:R-:W3:Y:S01]  /*0970*/  LDG.E.U16.CONSTANT R14, desc[UR6][R14.64] ;  /* 0x000000060e0e7981 */ /* 0x000ee2000c1e9500 */
[----:B--2---:R-:W-:-:S06]  /*0980*/  IMAD.WIDE.U32 R16, R17, 0x2, R10 ;  /* 0x0000000211107825 */ /* 0x004fcc00078e000a */
[----:B------:R-:W2:Y:S01]  /*0990*/  LDG.E.U16.CONSTANT R16, desc[UR6][R16.64] ;  /* 0x0000000610107981 */ /* 0x000ea2000c1e9500 */
[-C--:B------:R-:W-:Y:S02]  /*09a0*/  IADD3 R13, P2, PT, R2, R22.reuse, RZ ;  /* 0x00000016020d7210 */ /* 0x080fe40007f5e0ff */
[----:B------:R-:W-:Y:S02]  /*09b0*/  IADD3 R11, P4, PT, R21, R22, RZ ;  /* 0x00000016150b7210 */ /* 0x000fe40007f9e0ff */
[----:B-1----:R-:W-:Y:S02]  /*09c0*/  LEA R12, P3, R13, UR8, 0x1 ;  /* 0x000000080d0c7c11 */ /* 0x002fe4000f8608ff */
[----:B------:R-:W-:Y:S02]  /*09d0*/  LEA R10, P5, R11, UR10, 0x1 ;  /* 0x0000000a0b0a7c11 */ /* 0x000fe4000f8a08ff */
[----:B------:R-:W-:Y:S02]  /*09e0*/  IADD3.X R26, PT, PT, RZ, RZ, RZ, P2, !PT ;  /* 0x000000ffff1a7210 */ /* 0x000fe400017fe4ff */
[----:B------:R-:W-:-:S02]  /*09f0*/  IADD3.X R24, PT, PT, RZ, RZ, RZ, P4, !PT ;  /* 0x000000ffff187210 */ /* 0x000fc400027fe4ff */
[----:B------:R-:W-:Y:S02]  /*0a00*/  LEA.HI.X R13, R13, UR9, R26, 0x1, P3 ;  /* 0x000000090d0d7c11 */ /* 0x000fe400098f0c1a */
[----:B------:R-:W-:-:S03]  /*0a10*/  LEA.HI.X R11, R11, UR11, R24, 0x1, P5 ;  /* 0x0000000b0b0b7c11 */ /* 0x000fc6000a8f0c18 */
[----:B------:R-:W4:Y:S04]  /*0a20*/  LDG.E.U16.CONSTANT R25, desc[UR6][R12.64+0x2] ;  /* 0x000002060c197981 */ /* 0x000f28000c1e9500 */
[----:B------:R-:W5:Y:S04]  /*0a30*/  LDG.E.U16.CONSTANT R17, desc[UR6][R10.64+0x4] ;  /* 0x000004060a117981 */ /* 0x000f68000c1e9500 */
[----:B------:R-:W5:Y:S04]  /*0a40*/  LDG.E.U16.CONSTANT R15, desc[UR6][R10.64+0x6] ;  /* 0x000006060a0f7981 */ /* 0x000f68000c1e9500 */
[----:B------:R-:W5:Y:S04]  /*0a50*/  LDG.E.U16.CONSTANT R26, desc[UR6][R10.64+0xc] ;  /* 0x00000c060a1a7981 */ /* 0x000f68000c1e9500 */
[----:B------:R-:W5:Y:S01]  /*0a60*/  LDG.E.U16.CONSTANT R27, desc[UR6][R10.64+0xe] ;  /* 0x00000e060a1b7981 */ /* 0x000f62000c1e9500 */
[----:B---3--:R-:W-:-:S03]  /*0a70*/  HADD2.F32 R24, -RZ, R14.H0_H0 ;  /* 0x2000000eff187230 */ /* 0x008fc60000004100 */
[----:B------:R-:W3:Y:S01]  /*0a80*/  LDG.E.U16.CONSTANT R14, desc[UR6][R10.64+0x2] ;  /* 0x000002060a0e7981 */ /* 0x000ee2000c1e9500 */
[----:B--2---:R-:W-:-:S05]  /*0a90*/  HADD2.F32 R16, -RZ, R16.H0_H0 ;  /* 0x20000010ff107230 */ /* 0x004fca0000004100 */
[----:B------:R-:W-:Y:S02]  /*0aa0*/  FFMA R24, R24, R16, R23 ;  /* 0x0000001018187223 */ /* 0x000fe40000000017 */
[----:B------:R-:W2:Y:S04]  /*0ab0*/  LDG.E.U16.CONSTANT R23, desc[UR6][R12.64+0x4] ;  /* 0x000004060c177981 */ /* 0x000ea8000c1e9500 */
[----:B------:R-:W2:Y:S01]  /*0ac0*/  LDG.E.U16.CONSTANT R16, desc[UR6][R12.64+0x6] ;  /* 0x000006060c107981 */ /* 0x000ea2000c1e9500 */
[----:B----4-:R-:W-:Y:S02]  /*0ad0*/  HADD2.F32 R25, -RZ, R25.H0_H0 ;  /* 0x20000019ff197230 */ /* 0x010fe40000004100 */
[----:B-----5:R-:W-:Y:S02]  /*0ae0*/  HADD2.F32 R17, -RZ, R17.H0_H0 ;  /* 0x20000011ff117230 */ /* 0x020fe40000004100 */
[----:B---3--:R-:W-:-:S05]  /*0af0*/  HADD2.F32 R14, -RZ, R14.H0_H0 ;  /* 0x2000000eff0e7230 */ /* 0x008fca0000004100 */
[----:B------:R-:W-:Y:S01]  /*0b00*/  FFMA R14, R25, R14, R24 ;  /* 0x0000000e190e7223 */ /* 0x000fe20000000018 */
[----:B------:R-:W-:Y:S01]  /*0b10*/  HADD2.F32 R24, -RZ, R15.H0_H0 ;  /* 0x2000000fff187230 */ /* 0x000fe20000004100 */
[----:B------:R-:W3:Y:S04]  /*0b20*/  LDG.E.U16.CONSTANT R25, desc[UR6][R12.64+0xe] ;  /* 0x00000e060c197981 */ /* 0x000ee8000c1e9500 */
[----:B------:R-:W4:Y:S01]  /*0b30*/  LDG.E.U16.CONSTANT R15, desc[UR6][R10.64+0x8] ;  /* 0x000008060a0f7981 */ /* 0x000f22000c1e9500 */
[----:B--2---:R-:W-:Y:S02]  /*0b40*/  HADD2.F32 R23, -RZ, R23.H0_H0 ;  /* 0x20000017ff177230 */ /* 0x004fe40000004100 */
[----:B------:R-:W-:-:S03]  /*0b50*/  HADD2.F32 R16, -RZ, R16.H0_H0 ;  /* 0x20000010ff107230 */ /* 0x000fc60000004100 */
[----:B------:R-:W-:Y:S02]  /*0b60*/  FFMA R23, R23, R17, R14 ;  /* 0x0000001117177223 */ /* 0x000fe4000000000e */
[----:B------:R-:W2:Y:S02]  /*0b70*/  LDG.E.U16.CONSTANT R14, desc[UR6][R12.64+0x8] ;  /* 0x000008060c0e7981 */ /* 0x000ea4000c1e9500 */
[----:B------:R-:W-:Y:S02]  /*0b80*/  FFMA R23, R16, R24, R23 ;  /* 0x0000001810177223 */ /* 0x000fe40000000017 */
[----:B------:R-:W5:Y:S04]  /*0b90*/  LDG.E.U16.CONSTANT R24, desc[UR6][R12.64+0xa] ;  /* 0x00000a060c187981 */ /* 0x000f68000c1e9500 */
[----:B------:R-:W3:Y:S04]  /*0ba0*/  LDG.E.U16.CONSTANT R17, desc[UR6][R10.64+0xa] ;  /* 0x00000a060a117981 */ /* 0x000ee8000c1e9500 */
[----:B------:R-:W3:Y:S01]  /*0bb0*/  LDG.E.U16.CONSTANT R16, desc[UR6][R12.64+0xc] ;  /* 0x00000c060c107981 */ /* 0x000ee2000c1e9500 */
[----:B------:R-:W-:-:S02]  /*0bc0*/  HADD2.F32 R26, -RZ, R26.H0_H0 ;  /* 0x2000001aff1a7230 */ /* 0x000fc40000004100 */
[----:B------:R-:W-:Y:S01]  /*0bd0*/  HADD2.F32 R27, -RZ, R27.H0_H0 ;  /* 0x2000001bff1b7230 */ /* 0x000fe20000004100 */
[----:B------:R-:W-:Y:S01]  /*0be0*/  IADD3 R22, PT, PT, R22, 0x8, RZ ;  /* 0x0000000816167810 */ /* 0x000fe20007ffe0ff */
[----:B----4-:R-:W-:Y:S02]  /*0bf0*/  HADD2.F32 R15, -RZ, R15.H0_H0 ;  /* 0x2000000fff0f7230 */ /* 0x010fe40000004100 */
[----:B--2---:R-:W-:Y:S02]  /*0c00*/  HADD2.F32 R14, -RZ, R14.H0_H0 ;  /* 0x2000000eff0e7230 */ /* 0x004fe40000004100 */
[----:B-----5:R-:W-:-:S03]  /*0c10*/  HADD2.F32 R29, -RZ, R24.H0_H0 ;  /* 0x20000018ff1d7230 */ /* 0x020fc60000004100 */
[----:B------:R-:W-:Y:S01]  /*0c20*/  FFMA R14, R14, R15, R23 ;  /* 0x0000000f0e0e7223 */ /* 0x000fe20000000017 */
[----:B---3--:R-:W-:Y:S02]  /*0c30*/  HADD2.F32 R17, -RZ, R17.H0_H0 ;  /* 0x20000011ff117230 */ /* 0x008fe40000004100 */
[----:B------:R-:W-:-:S03]  /*0c40*/  HADD2.F32 R15, -RZ, R16.H0_H0 ;  /* 0x20000010ff0f7230 */ /* 0x000fc60000004100 */
[----:B------:R-:W-:Y:S01]  /*0c50*/  FFMA R14, R29, R17, R14 ;  /* 0x000000111d0e7223 */ /* 0x000fe2000000000e */
[----:B------:R-:W-:-:S03]  /*0c60*/  HADD2.F32 R25, -RZ, R25.H0_H0 ;  /* 0x20000019ff197230 */ /* 0x000fc60000004100 */
[----:B------:R-:W-:-:S04]  /*0c70*/  FFMA R14, R15, R26, R14 ;  /* 0x0000001a0f0e7223 */ /* 0x000fc8000000000e */
[----:B------:R-:W-:-:S07]  /*0c80*/  FFMA R23, R25, R27, R14 ;  /* 0x0000001b19177223 */ /* 0x000fce000000000e */
.L_x_5:
[----:B------:R-:W-:Y:S05]  /*0c90*/  @!P1 BRA `(.L_x_4) ;  /* 0x0000000400209947 */ /* 0x000fea0003800000 */
[----:B------:R-:W-:Y:S01]  /*0ca0*/  ISETP.NE.AND P1, PT, R9, RZ, PT ;  /* 0x000000ff0900720c */ /* 0x000fe20003f25270 */
[----:B------:R-:W-:-:S12]  /*0cb0*/  @!P0 BRA `(.L_x_6) ;  /* 0x0000000000908947 */ /* 0x000fd80003800000 */
[----:B------:R-:W0:Y:S01]  /*0cc0*/  LDC.64 R10, c[0x0][0x380] ;  /* 0x0000e000ff0a7b82 */ /* 0x000e220000000a00 */
[----:B------:R-:W1:Y:S01]  /*0cd0*/  LDCU.128 UR8, c[0x0][0x380] ;  /* 0x00007000ff0877ac */ /* 0x000e620008000c00 */
[CC--:B------:R-:W-:Y:S02]  /*0ce0*/  IADD3 R25, PT, PT, R2.reuse, R22.reuse, RZ ;  /* 0x0000001602197210 */ /* 0x0c0fe40007ffe0ff */
[CC--:B------:R-:W-:Y:S02]  /*0cf0*/  IADD3 R27, PT, PT, R21.reuse, R22.reuse, RZ ;  /* 0x00000016151b7210 */ /* 0x0c0fe40007ffe0ff */
[-C--:B------:R-:W-:Y:S02]  /*0d00*/  IADD3 R15, P2, PT, R2, R22.reuse, RZ ;  /* 0x00000016020f7210 */ /* 0x080fe40007f5e0ff */
[----:B------:R-:W2:Y:S01]  /*0d10*/  LDC.64 R12, c[0x0][0x388] ;  /* 0x0000e200ff0c7b82 */ /* 0x000ea20000000a00 */
[----:B------:R-:W-:Y:S02]  /*0d20*/  IADD3 R17, P4, PT, R21, R22, RZ ;  /* 0x0000001615117210 */ /* 0x000fe40007f9e0ff */
[----:B------:R-:W-:-:S02]  /*0d30*/  IADD3.X R24, PT, PT, RZ, RZ, RZ, P2, !PT ;  /* 0x000000ffff187210 */ /* 0x000fc400017fe4ff */
[----:B------:R-:W-:Y:S02]  /*0d40*/  IADD3.X R26, PT, PT, RZ, RZ, RZ, P4, !PT ;  /* 0x000000ffff1a7210 */ /* 0x000fe400027fe4ff */
[----:B-1----:R-:W-:Y:S02]  /*0d50*/  LEA R14, P3, R15, UR8, 0x1 ;  /* 0x000000080f0e7c11 */ /* 0x002fe4000f8608ff */
[----:B------:R-:W-:Y:S02]  /*0d60*/  LEA R16, P5, R17, UR10, 0x1 ;  /* 0x0000000a11107c11 */ /* 0x000fe4000f8a08ff */
[----:B------:R-:W-:Y:S01]  /*0d70*/  LEA.HI.X R15, R15, UR9, R24, 0x1, P3 ;  /* 0x000000090f0f7c11 */ /* 0x000fe200098f0c18 */
[----:B0-----:R-:W-:Y:S01]  /*0d80*/  IMAD.WIDE.U32 R10, R25, 0x2, R10 ;  /* 0x00000002190a7825 */ /* 0x001fe200078e000a */
[----:B------:R-:W-:-:S03]  /*0d90*/  LEA.HI.X R17, R17, UR11, R26, 0x1, P5 ;  /* 0x0000000b11117c11 */ /* 0x000fc6000a8f0c1a */
[----:B------:R-:W3:Y:S01]  /*0da0*/  LDG.E.U16.CONSTANT R26, desc[UR6][R14.64+0x2] ;  /* 0x000002060e1a7981 */ /* 0x000ee2000c1e9500 */
[----:B--2---:R-:W-:-:S03]  /*0db0*/  IMAD.WIDE.U32 R12, R27, 0x2, R12 ;  /* 0x000000021b0c7825 */ /* 0x004fc600078e000c */
[----:B------:R-:W2:Y:S04]  /*0dc0*/  LDG.E.U16.CONSTANT R10, desc[UR6][R10.64] ;  /* 0x000000060a0a7981 */ /* 0x000ea8000c1e9500 */
[----:B------:R-:W4:Y:S04]  /*0dd0*/  LDG.E.U16.CONSTANT R25, desc[UR6][R16.64+0x2] ;  /* 0x0000020610197981 */ /* 0x000f28000c1e9500 */
[----:B------:R-:W5:Y:S04]  /*0de0*/  LDG.E.U16.CONSTANT R12, desc[UR6][R12.64] ;  /* 0x000000060c0c7981 */ /* 0x000f68000c1e9500 */
[----:B------:R-:W5:Y:S04]  /*0df0*/  LDG.E.U16.CONSTANT R24, desc[UR6][R14.64+0x4] ;  /* 0x000004060e187981 */ /* 0x000f68000c1e9500 */
[----:B------:R-:W5:Y:S04]  /*0e00*/  LDG.E.U16.CONSTANT R28, desc[UR6][R16.64+0x4] ;  /* 0x00000406101c7981 */ /* 0x000f68000c1e9500 */
[----:B------:R-:W5:Y:S04]  /*0e10*/  LDG.E.U16.CONSTANT R27, desc[UR6][R14.64+0x6] ;  /* 0x000006060e1b7981 */ /* 0x000f68000c1e9500 */
[----:B------:R-:W5:Y:S01]  /*0e20*/  LDG.E.U16.CONSTANT R29, desc[UR6][R16.64+0x6] ;  /* 0x00000606101d7981 */ /* 0x000f62000c1e9500 */
[----:B------:R-:W-:Y:S01]  /*0e30*/  IADD3 R22, PT, PT, R22, 0x4, RZ ;  /* 0x0000000416167810 */ /* 0x000fe20007ffe0ff */
[----:B---3--:R-:W-:-:S02]  /*0e40*/  HADD2.F32 R26, -RZ, R26.H0_H0 ;  /* 0x2000001aff1a7230 */ /* 0x008fc40000004100 */
[----:B--2---:R-:W-:Y:S02]  /*0e50*/  HADD2.F32 R10, -RZ, R10.H0_H0 ;  /* 0x2000000aff0a7230 */ /* 0x004fe40000004100 */
[----:B----4-:R-:W-:Y:S02]  /*0e60*/  HADD2.F32 R25, -RZ, R25.H0_H0 ;  /* 0x20000019ff197230 */ /* 0x010fe40000004100 */
[----:B-----5:R-:W-:-:S05]  /*0e70*/  HADD2.F32 R12, -RZ, R12.H0_H0 ;  /* 0x2000000cff0c7230 */ /* 0x020fca0000004100 */
[----:B------:R-:W-:Y:S01]  /*0e80*/  FFMA R10, R10, R12, R23 ;  /* 0x0000000c0a0a7223 */ /* 0x000fe20000000017 */
[----:B------:R-:W-:Y:S02]  /*0e90*/  HADD2.F32 R11, -RZ, R24.H0_H0 ;  /* 0x20000018ff0b7230 */ /* 0x000fe40000004100 */
[----:B------:R-:W-:Y:S02]  /*0ea0*/  HADD2.F32 R28, -RZ, R28.H0_H0 ;  /* 0x2000001cff1c7230 */ /* 0x000fe40000004100 */
[----:B------:R-:W-:Y:S01]  /*0eb0*/  FFMA R10, R26, R25, R10 ;  /* 0x000000191a0a7223 */ /* 0x000fe2000000000a */
[----:B------:R-:W-:-:S03]  /*0ec0*/  HADD2.F32 R27, -RZ, R27.H0_H0 ;  /* 0x2000001bff1b7230 */ /* 0x000fc60000004100 */
[----:B------:R-:W-:Y:S01]  /*0ed0*/  FFMA R10, R11, R28, R10 ;  /* 0x0000001c0b0a7223 */ /* 0x000fe2000000000a */
[----:B------:R-:W-:-:S05]  /*0ee0*/  HADD2.F32 R29, -RZ, R29.H0_H0 ;  /* 0x2000001dff1d7230 */ /* 0x000fca0000004100 */
[----:B------:R-:W-:-:S07]  /*0ef0*/  FFMA R23, R27, R29, R10 ;  /* 0x0000001d1b177223 */ /* 0x000fce000000000a */
.L_x_6:
[----:B------:R-:W-:Y:S05]  /*0f00*/  @!P1 BRA `(.L_x_4) ;  /* 0x0000000000849947 */ /* 0x000fea0003800000 */
[----:B------:R-:W0:Y:S01]  /*0f10*/  LDC.64 R12, c[0x0][0x380] ;  /* 0x0000e000ff0c7b82 */ /* 0x000e220000000a00 */
[-C--:B------:R-:W-:Y:S02]  /*0f20*/  IADD3 R15, PT, PT, R2, R22.reuse, RZ ;  /* 0x00000016020f7210 */ /* 0x080fe40007ffe0ff */
[----:B------:R-:W-:-:S05]  /*0f30*/  IADD3 R17, PT, PT, R21, R22, RZ ;  /* 0x0000001615117210 */ /* 0x000fca0007ffe0ff */
[----:B------:R-:W1:Y:S01]  /*0f40*/  LDC.64 R10, c[0x0][0x388] ;  /* 0x0000e200ff0a7b82 */ /* 0x000e620000000a00 */
[----:B0-----:R-:W-:-:S06]  /*0f50*/  IMAD.WIDE.U32 R12, R15, 0x2, R12 ;  /* 0x000000020f0c7825 */ /* 0x001fcc00078e000c */
[----:B------:R-:W2:Y:S01]  /*0f60*/  LDG.E.U16.CONSTANT R12, desc[UR6][R12.64] ;  /* 0x000000060c0c7981 */ /* 0x000ea2000c1e9500 */
[----:B-1----:R-:W-:-:S06]  /*0f70*/  IMAD.WIDE.U32 R10, R17, 0x2, R10 ;  /* 0x00000002110a7825 */ /* 0x002fcc00078e000a */
[----:B------:R-:W3:Y:S01]  /*0f80*/  LDG.E.U16.CONSTANT R10, desc[UR6][R10.64] ;  /* 0x000000060a0a7981 */ /* 0x000ee2000c1e9500 */
[----:B------:R-:W-:Y:S01]  /*0f90*/  ISETP.NE.AND P1, PT, R9, 0x1, PT ;  /* 0x000000010900780c */ /* 0x000fe20003f25270 */
[----:B--2---:R-:W-:Y:S02]  /*0fa0*/  HADD2.F32 R14, -RZ, R12.H0_H0 ;  /* 0x2000000cff0e7230 */ /* 0x004fe40000004100 */
[----:B---3--:R-:W-:-:S05]  /*0fb0*/  HADD2.F32 R15, -RZ, R10.H0_H0 ;  /* 0x2000000aff0f7230 */ /* 0x008fca0000004100 */
[----:B------:R-:W-:-:S05]  /*0fc0*/  FFMA R23, R14, R15, R23 ;  /* 0x0000000f0e177223 */ /* 0x000fca0000000017 */
[----:B------:R-:W-:Y:S05]  /*0fd0*/  @!P1 BRA `(.L_x_4) ;  /* 0x0000000000509947 */ /* 0x000fea0003800000 */
[----:B------:R-:W0:Y:S01]  /*0fe0*/  LDCU.128 UR8, c[0x0][0x380] ;  /* 0x00007000ff0877ac */ /* 0x000e220008000c00 */
[-C--:B------:R-:W-:Y:S02]  /*0ff0*/  IADD3 R11, P1, PT, R2, R22.reuse, RZ ;  /* 0x00000016020b7210 */ /* 0x080fe40007f3e0ff */
[----:B------:R-:W-:Y:S02]  /*1000*/  IADD3 R21, P3, PT, R21, R22, RZ ;  /* 0x0000001615157210 */ /* 0x000fe40007f7e0ff */
[----:B------:R-:W-:Y:S02]  /*1010*/  IADD3.X R16, PT, PT, RZ, RZ, RZ, P1, !PT ;  /* 0x000000ffff107210 */ /* 0x000fe40000ffe4ff */
[----:B------:R-:W-:Y:S02]  /*1020*/  IADD3.X R14, PT, PT, RZ, RZ, RZ, P3, !PT ;  /* 0x000000ffff0e7210 */ /* 0x000fe40001ffe4ff */
[----:B------:R-:W-:Y:S02]  /*1030*/  ISETP.NE.AND P1, PT, R9, 0x2, PT ;  /* 0x000000020900780c */ /* 0x000fe40003f25270 */
[----:B0-----:R-:W-:-:S02]  /*1040*/  LEA R12, P2, R11, UR8, 0x1 ;  /* 0x000000080b0c7c11 */ /* 0x001fc4000f8408ff */
[----:B------:R-:W-:Y:S02]  /*1050*/  LEA R10, P4, R21, UR10, 0x1 ;  /* 0x0000000a150a7c11 */ /* 0x000fe4000f8808ff */
[----:B------:R-:W-:Y:S02]  /*1060*/  LEA.HI.X R13, R11, UR9, R16, 0x1, P2 ;  /* 0x000000090b0d7c11 */ /* 0x000fe400090f0c10 */
[----:B------:R-:W-:-:S03]  /*1070*/  LEA.HI.X R11, R21, UR11, R14, 0x1, P4 ;  /* 0x0000000b150b7c11 */ /* 0x000fc6000a0f0c0e */
[----:B------:R-:W2:Y:S04]  /*1080*/  LDG.E.U16.CONSTANT R14, desc[UR6][R12.64+0x2] ;  /* 0x000002060c0e7981 */ /* 0x000ea8000c1e9500 */
[----:B------:R-:W3:Y:S04]  /*1090*/  LDG.E.U16.CONSTANT R15, desc[UR6][R10.64+0x2] ;  /* 0x000002060a0f7981 */ /* 0x000ee8000c1e9500 */
[----:B------:R-:W4:Y:S04]  /*10a0*/  @P1 LDG.E.U16.CONSTANT R16, desc[UR6][R12.64+0x4] ;  /* 0x000004060c101981 */ /* 0x000f28000c1e9500 */
[----:B------:R-:W5:Y:S01]  /*10b0*/  @P1 LDG.E.U16.CONSTANT R17, desc[UR6][R10.64+0x4] ;  /* 0x000004060a111981 */ /* 0x000f62000c1e9500 */
[----:B--2---:R-:W-:-:S02]  /*10c0*/  HADD2.F32 R14, -RZ, R14.H0_H0 ;  /* 0x2000000eff0e7230 */ /* 0x004fc40000004100 */
[----:B---3--:R-:W-:Y:S02]  /*10d0*/  HADD2.F32 R15, -RZ, R15.H0_H0 ;  /* 0x2000000fff0f7230 */ /* 0x008fe40000004100 */
[----:B----4-:R-:W-:-:S03]  /*10e0*/  @P1 HADD2.F32 R16, -RZ, R16.H0_H0 ;  /* 0x20000010ff101230 */ /* 0x010fc60000004100 */
[----:B------:R-:W-:Y:S01]  /*10f0*/  FFMA R23, R14, R15, R23 ;  /* 0x0000000f0e177223 */ /* 0x000fe20000000017 */
[----:B-----5:R-:W-:-:S05]  /*1100*/  @P1 HADD2.F32 R17, -RZ, R17.H0_H0 ;  /* 0x20000011ff111230 */ /* 0x020fca0000004100 */
[----:B------:R-:W-:-:S07]  /*1110*/  @P1 FFMA R23, R16, R17, R23 ;  /* 0x0000001110171223 */ /* 0x000fce0000000017 */
.L_x_4:
[----:B------:R-:W-:Y:S02]  /*1120*/  FMNMX R23, RZ, R23, !PT ;  /* 0x00000017ff177209 */ /* 0x000fe40007800000 */
[C---:B------:R-:W-:Y:S02]  /*1130*/  LEA R10, R18.reuse, R1, 0x2 ;  /* 0x00000001120a7211 */ /* 0x040fe400078e10ff */
[----:B------:R-:W-:-:S03]  /*1140*/  ISETP.NE.AND P1, PT, R18, R19, PT ;  /* 0x000000131200720c */ /* 0x000fc60003f25270 */
[----:B------:R2:W-:Y:S10]  /*1150*/  STL [R10], R23 ;  /* 0x000000170a007387 */ /* 0x0005f40000100800 */
[----:B--2---:R-:W-:Y:S05]  /*1160*/  @!P1 BRA `(.L_x_7) ;  /* 0x0000000000d49947 */ /* 0x004fea0003800000 */
[----:B------:R-:W-:Y:S01]  /*1170*/  IADD3 R18, PT, PT, R18, 0x1, RZ ;  /* 0x0000000112127810 */ /* 0x000fe20007ffe0ff */
[----:B------:R-:W-:Y:S06]  /*1180*/  BRA `(.L_x_8) ;  /* 0xfffffff000347947 */ /* 0x000fec000383ffff */
.L_x_1:
[----:B------:R-:W-:Y:S01]  /*1190*/  MOV R5, 0xffffffff ;  /* 0xffffffff00057802 */ /* 0x000fe20000000f00 */
[----:B------:R-:W-:Y:S01]  /*11a0*/  HFMA2 R4, -RZ, RZ, 0, 0 ;  /* 0x00000000ff047431 */ /* 0x000fe200000001ff */
[C---:B------:R-:W-:Y:S02]  /*11b0*/  ISETP.GE.U32.AND P0, PT, R8.reuse, 0x10, PT ;  /* 0x000000100800780c */ /* 0x040fe40003f06070 */
[----:B------:R-:W-:-:S04]  /*11c0*/  VIADDMNMX.U32 R2, R8, R5, 0x7f, PT ;  /* 0x0000007f08027446 */ /* 0x000fc80003800005 */
[----:B------:R-:W-:-:S04]  /*11d0*/  IADD3 R2, PT, PT, R2, 0x1, RZ ;  /* 0x0000000102027810 */ /* 0x000fc80007ffe0ff */
[----:B------:R-:W-:-:S04]  /*11e0*/  LOP3.LUT R7, R2, 0xf, RZ, 0xc0, !PT ;  /* 0x0000000f02077812 */ /* 0x000fc800078ec0ff */
[----:B------:R-:W-:Y:S01]  /*11f0*/  ISETP.NE.AND P1, PT, R7, RZ, PT ;  /* 0x000000ff0700720c */ /* 0x000fe20003f25270 */
[----:B------:R-:W-:-:S12]  /*1200*/  @!P0 BRA `(.L_x_9) ;  /* 0x0000000000288947 */ /* 0x000fd80003800000 */
[----:B------:R-:W-:Y:S02]  /*1210*/  LOP3.LUT R4, R2, 0xf0, RZ, 0xc0, !PT ;  /* 0x000000f002047812 */ /* 0x000fe400078ec0ff */
[----:B------:R-:W-:-:S07]  /*1220*/  MOV R5, RZ ;  /* 0x000000ff00057202 */ /* 0x000fce0000000f00 */
.L_x_10:
[C---:B0-----:R-:W-:Y:S02]  /*1230*/  LEA R6, R5.reuse, R1, 0x2 ;  /* 0x0000000105067211 */ /* 0x041fe400078e10ff */
[----:B------:R-:W-:-:S03]  /*1240*/  IADD3 R5, PT, PT, R5, 0x10, RZ ;  /* 0x0000001005057810 */ /* 0x000fc60007ffe0ff */
[----:B------:R0:W-:Y:S01]  /*1250*/  STL.128 [R6], RZ ;  /* 0x000000ff06007387 */ /* 0x0001e20000100c00 */
[----:B------:R-:W-:-:S03]  /*1260*/  ISETP.NE.AND P0, PT, R5, R4, PT ;  /* 0x000000040500720c */ /* 0x000fc60003f05270 */
[----:B------:R0:W-:Y:S04]  /*1270*/  STL.128 [R6+0x10], RZ ;  /* 0x000010ff06007387 */ /* 0x0001e80000100c00 */
[----:B------:R0:W-:Y:S04]  /*1280*/  STL.128 [R6+0x20], RZ ;  /* 0x000020ff06007387 */ /* 0x0001e80000100c00 */
[----:B------:R0:W-:Y:S02]  /*1290*/  STL.128 [R6+0x30], RZ ;  /* 0x000030ff06007387 */ /* 0x0001e40000100c00 */
[----:B------:R-:W-:Y:S05]  /*12a0*/  @P0 BRA `(.L_x_10) ;  /* 0xfffffffc00e00947 */ /* 0x000fea000383ffff */
.L_x_9:
[----:B------:R-:W-:Y:S05]  /*12b0*/  @!P1 BRA `(.L_x_7) ;  /* 0x0000000000809947 */ /* 0x000fea0003800000 */
[----:B------:R-:W-:Y:S02]  /*12c0*/  ISETP.GE.U32.AND P0, PT, R7, 0x8, PT ;  /* 0x000000080700780c */ /* 0x000fe40003f06070 */
[----:B0-----:R-:W-:-:S04]  /*12d0*/  LOP3.LUT R6, R2, 0x7, RZ, 0xc0, !PT ;  /* 0x0000000702067812 */ /* 0x001fc800078ec0ff */
[----:B------:R-:W-:-:S07]  /*12e0*/  ISETP.NE.AND P1, PT, R6, RZ, PT ;  /* 0x000000ff0600720c */ /* 0x000fce0003f25270 */
[----:B------:R-:W-:Y:S06]  /*12f0*/  @!P0 BRA `(.L_x_11) ;  /* 0x0000000000288947 */ /* 0x000fec0003800000 */
[C---:B------:R-:W-:Y:S02]  /*1300*/  LEA R5, R4.reuse, R1, 0x2 ;  /* 0x0000000104057211 */ /* 0x040fe400078e10ff */
[----:B------:R-:W-:-:S03]  /*1310*/  IADD3 R4, PT, PT, R4, 0x8, RZ ;  /* 0x0000000804047810 */ /* 0x000fc60007ffe0ff */
[----:B------:R0:W-:Y:S04]  /*1320*/  STL [R5], RZ ;  /* 0x000000ff05007387 */ /* 0x0001e80000100800 */
[----:B------:R0:W-:Y:S04]  /*1330*/  STL [R5+0x4], RZ ;  /* 0x000004ff05007387 */ /* 0x0001e80000100800 */
[----:B------:R0:W-:Y:S04]  /*1340*/  STL [R5+0x8], RZ ;  /* 0x000008ff05007387 */ /* 0x0001e80000100800 */
[----:B------:R0:W-:Y:S04]  /*1350*/  STL [R5+0xc], RZ ;  /* 0x00000cff05007387 */ /* 0x0001e80000100800 */
[----:B------:R0:W-:Y:S04]  /*1360*/  STL [R5+0x10], RZ ;  /* 0x000010ff05007387 */ /* 0x0001e80000100800 */
[----:B------:R0:W-:Y:S04]  /*1370*/  STL [R5+0x14], RZ ;  /* 0x000014ff05007387 */ /* 0x0001e80000100800 */
[----:B------:R0:W-:Y:S04]  /*1380*/  STL [R5+0x18], RZ ;  /* 0x000018ff05007387 */ /* 0x0001e80000100800 */
[----:B------:R0:W-:Y:S02]  /*1390*/  STL [R5+0x1c], RZ ;  /* 0x00001cff05007387 */ /* 0x0001e40000100800 */
.L_x_11:
[----:B------:R-:W-:Y:S05]  /*13a0*/  @!P1 BRA `(.L_x_7) ;  /* 0x0000000000449947 */ /* 0x000fea0003800000 */
[----:B------:R-:W-:Y:S02]  /*13b0*/  ISETP.GE.U32.AND P0, PT, R6, 0x4, PT ;  /* 0x000000040600780c */ /* 0x000fe40003f06070 */
[----:B------:R-:W-:-:S04]  /*13c0*/  LOP3.LUT R2, R2, 0x3, RZ, 0xc0, !PT ;  /* 0x0000000302027812 */ /* 0x000fc800078ec0ff */
[----:B------:R-:W-:-:S07]  /*13d0*/  ISETP.NE.AND P1, PT, R2, RZ, PT ;  /* 0x000000ff0200720c */ /* 0x000fce0003f25270 */
[C---:B0-----:R-:W-:Y:S02]  /*13e0*/  @P0 LEA R5, R4.reuse, R1, 0x2 ;  /* 0x0000000104050211 */ /* 0x041fe400078e10ff */
[----:B------:R-:W-:-:S03]  /*13f0*/  @P0 IADD3 R4, PT, PT, R4, 0x4, RZ ;  /* 0x0000000404040810 */ /* 0x000fc60007ffe0ff */
[----:B------:R1:W-:Y:S04]  /*1400*/  @P0 STL [R5], RZ ;  /* 0x000000ff05000387 */ /* 0x0003e80000100800 */
[----:B------:R1:W-:Y:S04]  /*1410*/  @P0 STL [R5+0x4], RZ ;  /* 0x000004ff05000387 */ /* 0x0003e80000100800 */
[----:B------:R1:W-:Y:S04]  /*1420*/  @P0 STL [R5+0x8], RZ ;  /* 0x000008ff05000387 */ /* 0x0003e80000100800 */
[----:B------:R1:W-:Y:S01]  /*1430*/  @P0 STL [R5+0xc], RZ ;  /* 0x00000cff05000387 */ /* 0x0003e20000100800 */
[----:B------:R-:W-:Y:S05]  /*1440*/  @!P1 BRA `(.L_x_7) ;  /* 0x00000000001c9947 */ /* 0x000fea0003800000 */
[----:B------:R-:W-:-:S05]  /*1450*/  UMOV UR4, URZ ;  /* 0x000000ff00047c82 */ /* 0x000fca0008000000 */
.L_x_12:
[C---:B-1----:R-:W-:Y:S01]  /*1460*/  LEA R5, R4.reuse, R1, 0x2 ;  /* 0x0000000104057211 */ /* 0x042fe200078e10ff */
[----:B------:R-:W-:Y:S01]  /*1470*/  UIADD3 UR4, UPT, UPT, UR4, 0x1, URZ ;  /* 0x0000000104047890 */ /* 0x000fe2000fffe0ff */
[----:B------:R-:W-:-:S03]  /*1480*/  IADD3 R4, PT, PT, R4, 0x1, RZ ;  /* 0x0000000104047810 */ /* 0x000fc60007ffe0ff */
[----:B------:R2:W-:Y:S02]  /*1490*/  STL [R5], RZ ;  /* 0x000000ff05007387 */ /* 0x0005e40000100800 */
[----:B------:R-:W-:-:S13]  /*14a0*/  ISETP.NE.AND P0, PT, R2, UR4, PT ;  /* 0x0000000402007c0c */ /* 0x000fda000bf05270 */
[----:B--2---:R-:W-:Y:S05]  /*14b0*/  @P0 BRA `(.L_x_12) ;  /* 0xfffffffc00e80947 */ /* 0x004fea000383ffff */
.L_x_7:
[----:B------:R-:W2:Y:S01]  /*14c0*/  LDC R4, c[0x0][0x3a4] ;  /* 0x0000e900ff047b82 */ /* 0x000ea20000000800 */
[----:B01----:R-:W-:Y:S01]  /*14d0*/  MOV R5, 0xffffffff ;  /* 0xffffffff00057802 */ /* 0x003fe20000000f00 */
[----:B------:R-:W-:Y:S01]  /*14e0*/  HFMA2 R19, -RZ, RZ, 0, 0 ;  /* 0x00000000ff137431 */ /* 0x000fe200000001ff */
[----:B------:R-:W-:Y:S02]  /*14f0*/  MOV R12, RZ ;  /* 0x000000ff000c7202 */ /* 0x000fe40000000f00 */
[C---:B--2---:R-:W-:Y:S01]  /*1500*/  ISETP.GE.U32.AND P0, PT, R4.reuse, 0x10, PT ;  /* 0x000000100400780c */ /* 0x044fe20003f06070 */
[----:B------:R-:W-:Y:S01]  /*1510*/  IMAD R13, R3, R4, RZ ;  /* 0x00000004030d7224 */ /* 0x000fe200078e02ff */
[----:B------:R-:W-:-:S04]  /*1520*/  VIADDMNMX.U32 R2, R4, R5, 0x7f, PT ;  /* 0x0000007f04027446 */ /* 0x000fc80003800005 */
[----:B------:R-:W-:-:S04]  /*1530*/  IADD3 R2, PT, PT, R2, 0x1, RZ ;  /* 0x0000000102027810 */ /* 0x000fc80007ffe0ff */
[----:B------:R-:W-:-:S04]  /*1540*/  LOP3.LUT R20, R2, 0xf, RZ, 0xc0, !PT ;  /* 0x0000000f02147812 */ /* 0x000fc800078ec0ff */
[----:B------:R-:W-:Y:S01]  /*1550*/  ISETP.NE.AND P1, PT, R20, RZ, PT ;  /* 0x000000ff1400720c */ /* 0x000fe20003f25270 */
[----:B------:R-:W-:-:S12]  /*1560*/  @!P0 BRA `(.L_x_13) ;  /* 0x0000000400108947 */ /* 0x000fd80003800000 */
[----:B------:R-:W0:Y:S01]  /*1570*/  LDCU.64 UR4, c[0x0][0x390] ;  /* 0x00007200ff0477ac */ /* 0x000e220008000a00 */
[----:B------:R-:W-:Y:S02]  /*1580*/  LOP3.LUT R12, R2, 0xf0, RZ, 0xc0, !PT ;  /* 0x000000f0020c7812 */ /* 0x000fe400078ec0ff */
[----:B------:R-:W-:Y:S02]  /*1590*/  IADD3 R17, PT, PT, R1, 0x20, RZ ;  /* 0x0000002001117810 */ /* 0x000fe40007ffe0ff */
[----:B------:R-:W-:Y:S02]  /*15a0*/  MOV R19, RZ ;  /* 0x000000ff00137202 */ /* 0x000fe40000000f00 */
[----:B------:R-:W-:Y:S02]  /*15b0*/  MOV R16, R13 ;  /* 0x0000000d00107202 */ /* 0x000fe40000000f00 */
[----:B------:R-:W-:Y:S01]  /*15c0*/  IADD3 R18, PT, PT, -R12, RZ, RZ ;  /* 0x000000ff0c127210 */ /* 0x000fe20007ffe1ff */
[----:B0-----:R-:W-:-:S04]  /*15d0*/  UIADD3 UR4, UP0, UPT, UR4, 0x10, URZ ;  /* 0x0000001004047890 */ /* 0x001fc8000ff1e0ff */
[----:B------:R-:W-:-:S12]  /*15e0*/  UIADD3.X UR5, UPT, UPT, URZ, UR5, URZ, UP0, !UPT ;  /* 0x00000005ff057290 */ /* 0x000fd800087fe4ff */
.L_x_14:
[----:B------:R-:W-:Y:S01]  /*15f0*/  MOV R14, UR4 ;  /* 0x00000004000e7c02 */ /* 0x000fe20008000f00 */
[----:B------:R-:W2:Y:S01]  /*1600*/  LDL.128 R8, [R17+-0x20] ;  /* 0xffffe00011087983 */ /* 0x000ea20000100c00 */
[----:B------:R-:W-:-:S03]  /*1610*/  MOV R15, UR5 ;  /* 0x00000005000f7c02 */ /* 0x000fc60008000f00 */
[----:B------:R-:W-:-:S05]  /*1620*/  IMAD.WIDE R14, R16, 0x2, R14 ;  /* 0x00000002100e7825 */ /* 0x000fca00078e020e */
[----:B------:R-:W3:Y:S04]  /*1630*/  LDG.E.U16.CONSTANT R4, desc[UR6][R14.64+-0x10] ;  /* 0xfffff0060e047981 */ /* 0x000ee8000c1e9500 */
[----:B------:R-:W4:Y:S04]  /*1640*/  LDG.E.U16.CONSTANT R23, desc[UR6][R14.64+-0xe] ;  /* 0xfffff2060e177981 */ /* 0x000f28000c1e9500 */
[----:B------:R-:W5:Y:S04]  /*1650*/  LDG.E.U16.CONSTANT R22, desc[UR6][R14.64+-0xc] ;  /* 0xfffff4060e167981 */ /* 0x000f68000c1e9500 */
[----:B------:R-:W5:Y:S04]  /*1660*/  LDG.E.U16.CONSTANT R24, desc[UR6][R14.64+-0xa] ;  /* 0xfffff6060e187981 */ /* 0x000f68000c1e9500 */
[----:B------:R-:W5:Y:S01]  /*1670*/  LDG.E.U16.CONSTANT R21, desc[UR6][R14.64+-0x8] ;  /* 0xfffff8060e157981 */ /* 0x000f62000c1e9500 */
[----:B---3--:R-:W-:-:S02]  /*1680*/  HADD2.F32 R4, -RZ, R4.H0_H0 ;  /* 0x20000004ff047230 */ /* 0x008fc40000004100 */
[----:B----4-:R-:W-:-:S03]  /*1690*/  HADD2.F32 R23, -RZ, R23.H0_H0 ;  /* 0x20000017ff177230 */ /* 0x010fc60000004100 */
[----:B--2---:R-:W-:Y:S02]  /*16a0*/  FFMA R8, R4, R8, R19 ;  /* 0x0000000804087223 */ /* 0x004fe40000000013 */
[----:B------:R-:W2:Y:S02]  /*16b0*/  LDG.E.U16.CONSTANT R19, desc[UR6][R14.64+-0x6] ;  /* 0xfffffa060e137981 */ /* 0x000ea4000c1e9500 */
[----:B------:R-:W-:Y:S02]  /*16c0*/  FFMA R9, R9, R23, R8 ;  /* 0x0000001709097223 */ /* 0x000fe40000000008 */
[----:B------:R-:W3:Y:S01]  /*16d0*/  LDL.128 R4, [R17+-0x10] ;  /* 0xfffff00011047983 */ /* 0x000ee20000100c00 */
[----:B-----5:R-:W-:-:S03]  /*16e0*/  HADD2.F32 R8, -RZ, R22.H0_H0 ;  /* 0x20000016ff087230 */ /* 0x020fc60000004100 */
[----:B------:R-:W4:Y:S02]  /*16f0*/  LDG.E.U16.CONSTANT R23, desc[UR6][R14.64+-0x4] ;  /* 0xfffffc060e177981 */ /* 0x000f24000c1e9500 */
[----:B------:R-:W-:Y:S02]  /*1700*/  FFMA R8, R10, R8, R9 ;  /* 0x000000080a087223 */ /* 0x000fe40000000009 */
[----:B------:R-:W5:Y:S01]  /*1710*/  LDG.E.U16.CONSTANT R22, desc[UR6][R14.64+-0x2] ;  /* 0xfffffe060e167981 */ /* 0x000f62000c1e9500 */
[----:B------:R-:W-:-:S03]  /*1720*/  HADD2.F32 R9, -RZ, R24.H0_H0 ;  /* 0x20000018ff097230 */ /* 0x000fc60000004100 */
[----:B------:R-:W5:Y:S02]  /*1730*/  LDG.E.U16.CONSTANT R24, desc[UR6][R14.64] ;  /* 0x000000060e187981 */ /* 0x000f64000c1e9500 */
[----:B------:R-:W-:Y:S02]  /*1740*/  FFMA R25, R11, R9, R8 ;  /* 0x000000090b197223 */ /* 0x000fe40000000008 */
[----:B------:R-:W5:Y:S01]  /*1750*/  LDL.128 R8, [R17] ;  /* 0x0000000011087983 */ /* 0x000f620000100c00 */
[----:B------:R-:W-:Y:S02]  /*1760*/  HADD2.F32 R26, -RZ, R21.H0_H0 ;  /* 0x20000015ff1a7230 */ /* 0x000fe40000004100 */
[----:B--2---:R-:W-:Y:S02]  /*1770*/  HADD2.F32 R21, -RZ, R19.H0_H0 ;  /* 0x20000013ff157230 */ /* 0x004fe40000004100 */
[----:B------:R-:W2:Y:S01]  /*1780*/  LDG.E.U16.CONSTANT R19, desc[UR6][R14.64+0x2] ;  /* 0x000002060e137981 */ /* 0x000ea2000c1e9500 */
[----:B---3--:R-:W-:-:S03]  /*1790*/  FFMA R4, R26, R4, R25 ;  /* 0x000000041a047223 */ /* 0x008fc60000000019 */
[----:B------:R-:W3:Y:S01]  /*17a0*/  LDG.E.U16.CONSTANT R25, desc[UR6][R14.64+0xe] ;  /* 0x00000e060e197981 */ /* 0x000ee2000c1e9500 */
[----:B----4-:R-:W-:Y:S02]  /*17b0*/  HADD2.F32 R23, -RZ, R23.H0_H0 ;  /* 0x20000017ff177230 */ /* 0x010fe40000004100 */
[----:B------:R-:W-:Y:S02]  /*17c0*/  FFMA R5, R5, R21, R4 ;  /* 0x0000001505057223 */ /* 0x000fe40000000004 */
[----:B------:R-:W4:Y:S01]  /*17d0*/  LDG.E.U16.CONSTANT R21, desc[UR6][R14.64+0x4] ;  /* 0x000004060e157981 */ /* 0x000f22000c1e9500 */
[----:B-----5:R-:W-:Y:S02]  /*17e0*/  HADD2.F32 R4, -RZ, R22.H0_H0 ;  /* 0x20000016ff047230 */ /* 0x020fe40000004100 */
[----:B------:R-:W-:Y:S01]  /*17f0*/  FFMA R6, R6, R23, R5 ;  /* 0x0000001706067223 */ /* 0x000fe20000000005 */
[----:B------:R-:W5:Y:S01]  /*1800*/  LDG.E.U16.CONSTANT R22, desc[UR6][R14.64+0x6] ;  /* 0x000006060e167981 */ /* 0x000f62000c1e9500 */
[----:B------:R-:W-:-:S02]  /*1810*/  HADD2.F32 R24, -RZ, R24.H0_H0 ;  /* 0x20000018ff187230 */ /* 0x000fc40000004100 */
[----:B------:R-:W-:Y:S01]  /*1820*/  FFMA R7, R7, R4, R6 ;  /* 0x0000000407077223 */ /* 0x000fe20000000006 */
[----:B------:R-:W3:Y:S03]  /*1830*/  LDG.E.U16.CONSTANT R23, desc[UR6][R14.64+0x8] ;  /* 0x000008060e177981 */ /* 0x000ee6000c1e9500 */
[----:B------:R-:W-:Y:S02]  /*1840*/  FFMA R26, R24, R8, R7 ;  /* 0x00000008181a7223 */ /* 0x000fe40000000007 */
[----:B------:R-:W3:Y:S04]  /*1850*/  LDG.E.U16.CONSTANT R24, desc[UR6][R14.64+0xa] ;  /* 0x00000a060e187981 */ /* 0x000ee8000c1e9500 */
[----:B------:R0:W3:Y:S04]  /*1860*/  LDL.128 R4, [R17+0x10] ;  /* 0x0000100011047983 */ /* 0x0000e80000100c00 */
[----:B------:R-:W3:Y:S01]  /*1870*/  LDG.E.U16.CONSTANT R8, desc[UR6][R14.64+0xc] ;  /* 0x00000c060e087981 */ /* 0x000ee2000c1e9500 */
[----:B------:R-:W-:-:S04]  /*1880*/  IADD3 R18, PT, PT, R18, 0x10, RZ ;  /* 0x0000001012127810 */ /* 0x000fc80007ffe0ff */
[----:B------:R-:W-:Y:S02]  /*1890*/  ISETP.NE.AND P0, PT, R18, RZ, PT ;  /* 0x000000ff1200720c */ /* 0x000fe40003f05270 */
[----:B0-----:R-:W-:Y:S02]  /*18a0*/  IADD3 R17, PT, PT, R17, 0x40, RZ ;  /* 0x0000004011117810 */ /* 0x001fe40007ffe0ff */
[----:B------:R-:W-:Y:S01]  /*18b0*/  IADD3 R16, PT, PT, R16, 0x10, RZ ;  /* 0x0000001010107810 */ /* 0x000fe20007ffe0ff */
[----:B--2---:R-:W-:-:S05]  /*18c0*/  HADD2.F32 R19, -RZ, R19.H0_H0 ;  /* 0x20000013ff137230 */ /* 0x004fca0000004100 */
[----:B------:R-:W-:Y:S01]  /*18d0*/  FFMA R9, R9, R19, R26 ;  /* 0x0000001309097223 */ /* 0x000fe2000000001a */
[----:B----4-:R-:W-:Y:S02]  /*18e0*/  HADD2.F32 R21, -RZ, R21.H0_H0 ;  /* 0x20000015ff157230 */ /* 0x010fe40000004100 */
[----:B-----5:R-:W-:-:S03]  /*18f0*/  HADD2.F32 R22, -RZ, R22.H0_H0 ;  /* 0x20000016ff167230 */ /* 0x020fc60000004100 */
[----:B------:R-:W-:Y:S01]  /*1900*/  FFMA R10, R10, R21, R9 ;  /* 0x000000150a0a7223 */ /* 0x000fe20000000009 */
[----:B---3--:R-:W-:-:S03]  /*1910*/  HADD2.F32 R26, -RZ, R23.H0_H0 ;  /* 0x20000017ff1a7230 */ /* 0x008fc60000004100 */
[----:B------:R-:W-:Y:S01]  /*1920*/  FFMA R11, R11, R22, R10 ;  /* 0x000000160b0b7223 */ /* 0x000fe2000000000a */
[----:B------:R-:W-:-:S03]  /*1930*/  HADD2.F32 R24, -RZ, R24.H0_H0 ;  /* 0x20000018ff187230 */ /* 0x000fc60000004100 */
[----:B------:R-:W-:Y:S01]  /*1940*/  FFMA R4, R26, R4, R11 ;  /* 0x000000041a047223 */ /* 0x000fe2000000000b */
[----:B------:R-:W-:-:S03]  /*1950*/  HADD2.F32 R8, -RZ, R8.H0_H0 ;  /* 0x20000008ff087230 */ /* 0x000fc60000004100 */
[----:B------:R-:W-:Y:S01]  /*1960*/  FFMA R5, R5, R24, R4 ;  /* 0x0000001805057223 */ /* 0x000fe20000000004 */
[----:B------:R-:W-:-:S03]  /*1970*/  HADD2.F32 R25, -RZ, R25.H0_H0 ;  /* 0x20000019ff197230 */ /* 0x000fc60000004100 */
[----:B------:R-:W-:-:S04]  /*1980*/  FFMA R6, R6, R8, R5 ;  /* 0x0000000806067223 */ /* 0x000fc80000000005 */
[----:B------:R-:W-:Y:S01]  /*1990*/  FFMA R19, R7, R25, R6 ;  /* 0x0000001907137223 */ /* 0x000fe20000000006 */
[----:B------:R-:W-:Y:S06]  /*19a0*/  @P0 BRA `(.L_x_14) ;  /* 0xfffffffc00100947 */ /* 0x000fec000383ffff */
.L_x_13:
[----:B------:R-:W-:Y:S05]  /*19b0*/  @!P1 BRA `(.L_x_0) ;  /* 0x0000000400249947 */ /* 0x000fea0003800000 */
[----:B------:R-:W-:Y:S02]  /*19c0*/  ISETP.GE.U32.AND P0, PT, R20, 0x8, PT ;  /* 0x000000081400780c */ /* 0x000fe40003f06070 */
[----:B------:R-:W-:-:S04]  /*19d0*/  LOP3.LUT R23, R2, 0x7, RZ, 0xc0, !PT ;  /* 0x0000000702177812 */ /* 0x000fc800078ec0ff */
[----:B------:R-:W-:-:S07]  /*19e0*/  ISETP.NE.AND P1, PT, R23, RZ, PT ;  /* 0x000000ff1700720c */ /* 0x000fce0003f25270 */
[----:B------:R-:W-:Y:S06]  /*19f0*/  @!P0 BRA `(.L_x_15) ;  /* 0x00000000007c8947 */ /* 0x000fec0003800000 */
[----:B------:R-:W0:Y:S01]  /*1a00*/  LDC.64 R14, c[0x0][0x390] ;  /* 0x0000e400ff0e7b82 */ /* 0x000e220000000a00 */
[----:B------:R-:W-:Y:S02]  /*1a10*/  IADD3 R5, PT, PT, R13, R12, RZ ;  /* 0x0000000c0d057210 */ /* 0x000fe40007ffe0ff */
[----:B------:R-:W-:-:S05]  /*1a20*/  LEA R25, R12, R1, 0x2 ;  /* 0x000000010c197211 */ /* 0x000fca00078e10ff */
[----:B------:R-:W2:Y:S01]  /*1a30*/  LDL.128 R8, [R25+0x10] ;  /* 0x0000100019087983 */ /* 0x000ea20000100c00 */
[----:B0-----:R-:W-:-:S03]  /*1a40*/  IMAD.WIDE R14, R5, 0x2, R14 ;  /* 0x00000002050e7825 */ /* 0x001fc600078e020e */
[----:B------:R-:W3:Y:S04]  /*1a50*/  LDL.128 R4, [R25] ;  /* 0x0000000019047983 */ /* 0x000ee80000100c00 */
[----:B------:R-:W4:Y:S04]  /*1a60*/  LDG.E.U16.CONSTANT R24, desc[UR6][R14.64] ;  /* 0x000000060e187981 */ /* 0x000f28000c1e9500 */
[----:B------:R-:W5:Y:S04]  /*1a70*/  LDG.E.U16.CONSTANT R26, desc[UR6][R14.64+0x2] ;  /* 0x000002060e1a7981 */ /* 0x000f68000c1e9500 */
[----:B------:R-:W2:Y:S04]  /*1a80*/  LDG.E.U16.CONSTANT R20, desc[UR6][R14.64+0x4] ;  /* 0x000004060e147981 */ /* 0x000ea8000c1e9500 */
[----:B------:R-:W2:Y:S04]  /*1a90*/  LDG.E.U16.CONSTANT R18, desc[UR6][R14.64+0x6] ;  /* 0x000006060e127981 */ /* 0x000ea8000c1e9500 */
[----:B------:R-:W2:Y:S04]  /*1aa0*/  LDG.E.U16.CONSTANT R17, desc[UR6][R14.64+0x8] ;  /* 0x000008060e117981 */ /* 0x000ea8000c1e9500 */
[----:B------:R-:W2:Y:S04]  /*1ab0*/  LDG.E.U16.CONSTANT R16, desc[UR6][R14.64+0xa] ;  /* 0x00000a060e107981 */ /* 0x000ea8000c1e9500 */
[----:B------:R-:W2:Y:S04]  /*1ac0*/  LDG.E.U16.CONSTANT R21, desc[UR6][R14.64+0xc] ;  /* 0x00000c060e157981 */ /* 0x000ea8000c1e9500 */
[----:B------:R-:W2:Y:S01]  /*1ad0*/  LDG.E.U16.CONSTANT R22, desc[UR6][R14.64+0xe] ;  /* 0x00000e060e167981 */ /* 0x000ea2000c1e9500 */
[----:B------:R-:W-:Y:S01]  /*1ae0*/  IADD3 R12, PT, PT, R12, 0x8, RZ ;  /* 0x000000080c0c7810 */ /* 0x000fe20007ffe0ff */
[----:B----4-:R-:W-:-:S02]  /*1af0*/  HADD2.F32 R24, -RZ, R24.H0_H0 ;  /* 0x20000018ff187230 */ /* 0x010fc40000004100 */
[----:B-----5:R-:W-:-:S03]  /*1b00*/  HADD2.F32 R27, -RZ, R26.H0_H0 ;  /* 0x2000001aff1b7230 */ /* 0x020fc60000004100 */
[----:B---3--:R-:W-:Y:S01]  /*1b10*/  FFMA R4, R24, R4, R19 ;  /* 0x0000000418047223 */ /* 0x008fe20000000013 */
[----:B--2---:R-:W-:-:S03]  /*1b20*/  HADD2.F32 R20, -RZ, R20.H0_H0 ;  /* 0x20000014ff147230 */ /* 0x004fc60000004100 */
[----:B------:R-:W-:Y:S01]  /*1b30*/  FFMA R5, R27, R5, R4 ;  /* 0x000000051b057223 */ /* 0x000fe20000000004 */
[----:B------:R-:W-:-:S03]  /*1b40*/  HADD2.F32 R19, -RZ, R18.H0_H0 ;  /* 0x20000012ff137230 */ /* 0x000fc60000004100 */
        /* <DEDUP_REMOVED lines=8> */
[----:B------:R-:W-:-:S04]  /*1bd0*/  FFMA R6, R6, R10, R5 ;  /* 0x0000000a06067223 */ /* 0x000fc80000000005 */
[----:B------:R-:W-:-:S07]  /*1be0*/  FFMA R19, R19, R11, R6 ;  /* 0x0000000b13137223 */ /* 0x000fce0000000006 */
.L_x_15:
[----:B------:R-:W-:Y:S05]  /*1bf0*/  @!P1 BRA `(.L_x_0) ;  /* 0x0000000000949947 */ /* 0x000fea0003800000 */
[----:B------:R-:W-:Y:S02]  /*1c00*/  ISETP.GE.U32.AND P0, PT, R23, 0x4, PT ;  /* 0x000000041700780c */ /* 0x000fe40003f06070 */
[----:B------:R-:W-:-:S04]  /*1c10*/  LOP3.LUT R2, R2, 0x3, RZ, 0xc0, !PT ;  /* 0x0000000302027812 */ /* 0x000fc800078ec0ff */
[----:B------:R-:W-:-:S07]  /*1c20*/  ISETP.NE.AND P1, PT, R2, RZ, PT ;  /* 0x000000ff0200720c */ /* 0x000fce0003f25270 */
[----:B------:R-:W-:Y:S06]  /*1c30*/  @!P0 BRA `(.L_x_16) ;  /* 0x0000000000488947 */ /* 0x000fec0003800000 */
[----:B------:R-:W0:Y:S01]  /*1c40*/  LDC.64 R4, c[0x0][0x390] ;  /* 0x0000e400ff047b82 */ /* 0x000e220000000a00 */
[----:B------:R-:W-:-:S05]  /*1c50*/  IADD3 R9, PT, PT, R13, R12, RZ ;  /* 0x0000000c0d097210 */ /* 0x000fca0007ffe0ff */
[----:B0-----:R-:W-:Y:S01]  /*1c60*/  IMAD.WIDE R8, R9, 0x2, R4 ;  /* 0x0000000209087825 */ /* 0x001fe200078e0204 */
[----:B------:R-:W-:-:S04]  /*1c70*/  LEA R4, R12, R1, 0x2 ;  /* 0x000000010c047211 */ /* 0x000fc800078e10ff */
[----:B------:R-:W2:Y:S04]  /*1c80*/  LDG.E.U16.CONSTANT R10, desc[UR6][R8.64] ;  /* 0x00000006080a7981 */ /* 0x000ea8000c1e9500 */
[----:B------:R-:W3:Y:S04]  /*1c90*/  LDG.E.U16.CONSTANT R11, desc[UR6][R8.64+0x2] ;  /* 0x00000206080b7981 */ /* 0x000ee8000c1e9500 */
[----:B------:R-:W4:Y:S04]  /*1ca0*/  LDL.128 R4, [R4] ;  /* 0x0000000004047983 */ /* 0x000f280000100c00 */
[----:B------:R-:W5:Y:S04]  /*1cb0*/  LDG.E.U16.CONSTANT R14, desc[UR6][R8.64+0x4] ;  /* 0x00000406080e7981 */ /* 0x000f68000c1e9500 */
[----:B------:R-:W5:Y:S01]  /*1cc0*/  LDG.E.U16.CONSTANT R15, desc[UR6][R8.64+0x6] ;  /* 0x00000606080f7981 */ /* 0x000f62000c1e9500 */
[----:B------:R-:W-:Y:S01]  /*1cd0*/  IADD3 R12, PT, PT, R12, 0x4, RZ ;  /* 0x000000040c0c7810 */ /* 0x000fe20007ffe0ff */
[----:B--2---:R-:W-:-:S02]  /*1ce0*/  HADD2.F32 R10, -RZ, R10.H0_H0 ;  /* 0x2000000aff0a7230 */ /* 0x004fc40000004100 */
[----:B---3--:R-:W-:-:S03]  /*1cf0*/  HADD2.F32 R11, -RZ, R11.H0_H0 ;  /* 0x2000000bff0b7230 */ /* 0x008fc60000004100 */
[----:B----4-:R-:W-:Y:S01]  /*1d00*/  FFMA R10, R10, R4, R19 ;  /* 0x000000040a0a7223 */ /* 0x010fe20000000013 */
[----:B-----5:R-:W-:-:S03]  /*1d10*/  HADD2.F32 R14, -RZ, R14.H0_H0 ;  /* 0x2000000eff0e7230 */ /* 0x020fc60000004100 */
[----:B------:R-:W-:Y:S01]  /*1d20*/  FFMA R5, R11, R5, R10 ;  /* 0x000000050b057223 */ /* 0x000fe2000000000a */
[----:B------:R-:W-:-:S03]  /*1d30*/  HADD2.F32 R15, -RZ, R15.H0_H0 ;  /* 0x2000000fff0f7230 */ /* 0x000fc60000004100 */
[----:B------:R-:W-:-:S04]  /*1d40*/  FFMA R6, R14, R6, R5 ;  /* 0x000000060e067223 */ /* 0x000fc80000000005 */
[----:B------:R-:W-:-:S07]  /*1d50*/  FFMA R19, R15, R7, R6 ;  /* 0x000000070f137223 */ /* 0x000fce0000000006 */
.L_x_16:
[----:B------:R-:W-:Y:S05]  /*1d60*/  @!P1 BRA `(.L_x_0) ;  /* 0x0000000000389947 */ /* 0x000fea0003800000 */
[----:B------:R-:W0:Y:S01]  /*1d70*/  LDC.64 R4, c[0x0][0x390] ;  /* 0x0000e400ff047b82 */ /* 0x000e220000000a00 */
[----:B------:R-:W-:Y:S02]  /*1d80*/  LEA R10, R12, R1, 0x2 ;  /* 0x000000010c0a7211 */ /* 0x000fe400078e10ff */
[----:B------:R-:W-:Y:S02]  /*1d90*/  IADD3 R13, PT, PT, R13, R12, RZ ;  /* 0x0000000c0d0d7210 */ /* 0x000fe40007ffe0ff */
[----:B------:R-:W-:-:S07]  /*1da0*/  IADD3 R2, PT, PT, -R2, RZ, RZ ;  /* 0x000000ff02027210 */ /* 0x000fce0007ffe1ff */
.L_x_17:
[----:B0-----:R-:W-:Y:S01]  /*1db0*/  IMAD.WIDE R6, R13, 0x2, R4 ;  /* 0x000000020d067825 */ /* 0x001fe200078e0204 */
[----:B------:R0:W2:Y:S05]  /*1dc0*/  LDL R9, [R10] ;  /* 0x000000000a097983 */ /* 0x0000aa0000100800 */
[----:B------:R-:W3:Y:S01]  /*1dd0*/  LDG.E.U16.CONSTANT R6, desc[UR6][R6.64] ;  /* 0x0000000606067981 */ /* 0x000ee2000c1e9500 */
[----:B------:R-:W-:-:S04]  /*1de0*/  IADD3 R2, PT, PT, R2, 0x1, RZ ;  /* 0x0000000102027810 */ /* 0x000fc80007ffe0ff */
[----:B------:R-:W-:Y:S02]  /*1df0*/  ISETP.NE.AND P0, PT, R2, RZ, PT ;  /* 0x000000ff0200720c */ /* 0x000fe40003f05270 */
[----:B------:R-:W-:Y:S02]  /*1e00*/  IADD3 R13, PT, PT, R13, 0x1, RZ ;  /* 0x000000010d0d7810 */ /* 0x000fe40007ffe0ff */
[----:B0-----:R-:W-:Y:S01]  /*1e10*/  IADD3 R10, PT, PT, R10, 0x4, RZ ;  /* 0x000000040a0a7810 */ /* 0x001fe20007ffe0ff */
[----:B---3--:R-:W-:-:S05]  /*1e20*/  HADD2.F32 R8, -RZ, R6.H0_H0 ;  /* 0x20000006ff087230 */ /* 0x008fca0000004100 */
[----:B--2---:R-:W-:-:S03]  /*1e30*/  FFMA R19, R8, R9, R19 ;  /* 0x0000000908137223 */ /* 0x004fc60000000013 */
[----:B------:R-:W-:Y:S05]  /*1e40*/  @P0 BRA `(.L_x_17) ;  /* 0xfffffffc00d80947 */ /* 0x000fea000383ffff */
.L_x_0:
[----:B------:R-:W0:Y:S01]  /*1e50*/  LDC.64 R4, c[0x0][0x398] ;  /* 0x0000e600ff047b82 */ /* 0x000e220000000a00 */
[----:B------:R-:W1:Y:S01]  /*1e60*/  LDCU UR4, c[0x0][0x3ac] ;  /* 0x00007580ff0477ac */ /* 0x000e620008000800 */
[----:B------:R-:W-:-:S04]  /*1e70*/  FMNMX R19, RZ, R19, !PT ;  /* 0x00000013ff137209 */ /* 0x000fc80007800000 */
[----:B------:R-:W-:Y:S01]  /*1e80*/  F2FP.F16.F32.PACK_AB R19, RZ, R19 ;  /* 0x00000013ff13723e */ /* 0x000fe200000000ff */
[----:B-1----:R-:W-:-:S04]  /*1e90*/  IMAD R3, R0, UR4, R3 ;  /* 0x0000000400037c24 */ /* 0x002fc8000f8e0203 */
[----:B0-----:R-:W-:-:S05]  /*1ea0*/  IMAD.WIDE R2, R3, 0x2, R4 ;  /* 0x0000000203027825 */ /* 0x001fca00078e0204 */
[----:B------:R-:W-:Y:S01]  /*1eb0*/  STG.E.U16 desc[UR6][R2.64], R19 ;  /* 0x0000001302007986 */ /* 0x000fe2000c101506 */
[----:B------:R-:W-:Y:S05]  /*1ec0*/  EXIT ;  /* 0x000000000000794d */ /* 0x000fea0003800000 */
.L_x_18:
[----:B------:R-:W-:-:S00]  /*1ed0*/  BRA `(.L_x_18) ;  /* 0xfffffffc00fc7947 */ /* 0x000fc0000383ffff */
[----:B------:R-:W-:-:S00]  /*1ee0*/  NOP ;  /* 0x0000000000007918 */ /* 0x000fc00000000000 */
        /* <DEDUP_REMOVED lines=9> */
.L_x_19:


//--------------------- .nv.shared.reserved.0     --------------------------
	.section	.nv.shared.reserved.0,"aw",@nobits
	.weak		__nv_reservedSMEM_offset_0_alias
	.size		__nv_reservedSMEM_offset_0_alias, 0, 64
	.other		__nv_reservedSMEM_offset_0_alias,@"STO_CUDA_RESERVED_SHARED STV_DEFAULT"
__nv_reservedSMEM_offset_0_alias:
	.zero		0
	.zero		64


//--------------------- .nv.constant0._Z25b2b_gemm_rf_kernel_simplePK6__halfS1_S1_PS_iiii --------------------------
	.section	.nv.constant0._Z25b2b_gemm_rf_kernel_simplePK6__halfS1_S1_PS_iiii,"a",@progbits
	.sectionflags	@""
	.align	4
.nv.constant0._Z25b2b_gemm_rf_kernel_simplePK6__halfS1_S1_PS_iiii:
	.zero		944


//--------------------- SYMBOLS --------------------------

	.type		.nv.reservedSmem.offset0,@object
	.size		.nv.reservedSmem.offset0,0x4
